def attn_fwd(
    Q,
    K,
    V,
    Out,
    Lse,
    sm_scale,
    stride_qz,
    stride_qh,
    stride_qm,
    stride_qk,
    stride_kz,
    stride_kh,
    stride_kn,
    stride_kk,
    stride_vz,
    stride_vh,
    stride_vn,
    stride_vk,
    stride_oz,
    stride_oh,
    stride_om,
    stride_ok,
    seqlen_q,
    seqlen_k,
    BLOCK_M: tl.constexpr,
    BLOCK_N: tl.constexpr,
    HEAD_DIM: tl.constexpr,
    CAUSAL: tl.constexpr,
):
    start_m = tl.program_id(0)
    off_hz = tl.program_id(1)
    q_off = off_hz * stride_qh
    k_off = off_hz * stride_kh
    v_off = off_hz * stride_vh
    offs_m = start_m * BLOCK_M + tl.arange(0, BLOCK_M)
    offs_d = tl.arange(0, HEAD_DIM)
    offs_n = tl.arange(0, BLOCK_N)
    q_ptrs = Q + q_off + offs_m[:, None] * stride_qm + offs_d[None, :] * stride_qk
    k_ptrs = K + k_off + offs_d[:, None] * stride_kk + offs_n[None, :] * stride_kn
    v_ptrs = V + v_off + offs_n[:, None] * stride_vn + offs_d[None, :] * stride_vk
    m_i = tl.full([BLOCK_M], float("-inf"), dtype=tl.float32)
    l_i = tl.zeros([BLOCK_M], dtype=tl.float32) + 1.0
    acc = tl.zeros([BLOCK_M, HEAD_DIM], dtype=tl.float32)
    q = tl.load(q_ptrs)
    acc, l_i, m_i = _attn_fwd_inner(
        acc,
        l_i,
        m_i,
        q,
        k_ptrs,
        v_ptrs,
        sm_scale,
        stride_kn,
        stride_vn,
        start_m,
        seqlen_k,
        BLOCK_M,
        BLOCK_N,
        HEAD_DIM,
        CAUSAL,
    )
    acc = acc / l_i[:, None]
    lse = m_i + tl.math.log2(l_i) / 1.4426950408889634
    o_ptrs = (
        Out
        + off_hz * stride_oh
        + offs_m[:, None] * stride_om
        + offs_d[None, :] * stride_ok
    )
    tl.store(o_ptrs, acc.to(Out.dtype.element_ty))
    tl.store(Lse + off_hz * seqlen_q + offs_m, lse)

# config = {"BLOCK_M": 256, "BLOCK_N": 32, "HEAD_DIM": 128, "arch": "sm_100", "causal": false, "dtype": "fp8e4m3", "num_stages": 2, "num_warps": 8}
# arch = sm_100


// ===== COMPILED SASS (sm_100a) =====

	.target	sm_100a

	.elftype	@"ET_EXEC"


//--------------------- .note.nv.tkinfo           --------------------------
	.section	.note.nv.tkinfo,"",@"SHT_NOTE"
	.sectionflags	@"SHF_NOTE_NV_TKINFO"
	.tkinfo
        /*0018*/ 	.word	0x00000081
        /*0030*/ 	.string	""
        /*0030*/ 	.string	"ptxas-blackwell"
        /*0030*/ 	.string	"Cuda compilation tools, release 12.9, V12.9.86"
        /*0030*/ 	.string	"Build cuda_12.9.r12.9/compiler.36037853_0"
        /*0030*/ 	.string	"-v  -suppress-debug-info  -lineinfo  -arch sm_100a "



//--------------------- .note.nv.cuver            --------------------------
	.section	.note.nv.cuver,"",@"SHT_NOTE"
	.sectionflags	@"SHF_NOTE_NV_CUVER"
        /*0018*/ 	.short	0x0001
        /*001a*/ 	.short	0x0064
        /*001c*/ 	.short	0x0001
        /*001e*/ 	.short	0x0000
        /*0020*/ 	.short	0x0001
        /*0022*/ 	.short	0x0000


//--------------------- .nv.info                  --------------------------
	.section	.nv.info,"",@"SHT_CUDA_INFO"
	.align	4


	//----- nvinfo : EIATTR_REGCOUNT
	.align		4
        /*0000*/ 	.byte	0x04, 0x2f
        /*0002*/ 	.short	(.L_5 - .L_4)
	.align		4
.L_4:
        /*0004*/ 	.word	index@(attn_fwd)
        /*0008*/ 	.word	0x000000ff


	//----- nvinfo : EIATTR_FRAME_SIZE
	.align		4
.L_5:
        /*000c*/ 	.byte	0x04, 0x11
        /*000e*/ 	.short	(.L_7 - .L_6)
	.align		4
.L_6:
        /*0010*/ 	.word	index@($__internal_2_$__cuda_sm10x_tcgen05_guardrail_trap_unallocated_columns_being_dealloced)
        /*0014*/ 	.word	0x00000020


	//----- nvinfo : EIATTR_FRAME_SIZE
	.align		4
.L_7:
        /*0018*/ 	.byte	0x04, 0x11
        /*001a*/ 	.short	(.L_9 - .L_8)
	.align		4
.L_8:
        /*001c*/ 	.word	index@($__internal_1_$__cuda_sm10x_tcgen05_guardrail_trap_phase_invalid_during_alloc)
        /*0020*/ 	.word	0x00000020


	//----- nvinfo : EIATTR_FRAME_SIZE
	.align		4
.L_9:
        /*0024*/ 	.byte	0x04, 0x11
        /*0026*/ 	.short	(.L_11 - .L_10)
	.align		4
.L_10:
        /*0028*/ 	.word	index@($__internal_0_$__cuda_sm10x_tcgen05_guardrail_trap_col_being_dealloced_not_returned_by_alloc)
        /*002c*/ 	.word	0x00000020


	//----- nvinfo : EIATTR_FRAME_SIZE
	.align		4
.L_11:
        /*0030*/ 	.byte	0x04, 0x11
        /*0032*/ 	.short	(.L_13 - .L_12)
	.align		4
.L_12:
        /*0034*/ 	.word	index@(attn_fwd)
        /*0038*/ 	.word	0x00000020


	//----- nvinfo : EIATTR_MIN_STACK_SIZE
	.align		4
.L_13:
        /*003c*/ 	.byte	0x04, 0x12
        /*003e*/ 	.short	(.L_15 - .L_14)
	.align		4
.L_14:
        /*0040*/ 	.word	index@(attn_fwd)
        /*0044*/ 	.word	0x00000020
.L_15:


//--------------------- .nv.info.attn_fwd         --------------------------
	.section	.nv.info.attn_fwd,"",@"SHT_CUDA_INFO"
	.sectionflags	@""
	.align	4


	//----- nvinfo : EIATTR_CUDA_API_VERSION
	.align		4
        /*0000*/ 	.byte	0x04, 0x37
        /*0002*/ 	.short	(.L_17 - .L_16)
.L_16:
        /*0004*/ 	.word	0x00000081


	//----- nvinfo : EIATTR_KPARAM_INFO
	.align		4
.L_17:
        /*0008*/ 	.byte	0x04, 0x17
        /*000a*/ 	.short	(.L_19 - .L_18)
.L_18:
        /*000c*/ 	.word	0x00000000
        /*0010*/ 	.short	0x0019
        /*0012*/ 	.short	0x0080
        /*0014*/ 	.byte	0x00, 0xf4, 0x21, 0x00


	//----- nvinfo : EIATTR_KPARAM_INFO
	.align		4
.L_19:
        /*0018*/ 	.byte	0x04, 0x17
        /*001a*/ 	.short	(.L_21 - .L_20)
.L_20:
        /*001c*/ 	.word	0x00000000
        /*0020*/ 	.short	0x0018
        /*0022*/ 	.short	0x0078
        /*0024*/ 	.byte	0x00, 0xf4, 0x21, 0x00


	//----- nvinfo : EIATTR_KPARAM_INFO
	.align		4
.L_21:
        /*0028*/ 	.byte	0x04, 0x17
        /*002a*/ 	.short	(.L_23 - .L_22)
.L_22:
        /*002c*/ 	.word	0x00000000
        /*0030*/ 	.short	0x0017
        /*0032*/ 	.short	0x0070
        /*0034*/ 	.byte	0x00, 0xf0, 0x11, 0x00


	//----- nvinfo : EIATTR_KPARAM_INFO
	.align		4
.L_23:
        /*0038*/ 	.byte	0x04, 0x17
        /*003a*/ 	.short	(.L_25 - .L_24)
.L_24:
        /*003c*/ 	.word	0x00000000
        /*0040*/ 	.short	0x0016
        /*0042*/ 	.short	0x006c
        /*0044*/ 	.byte	0x00, 0xf0, 0x11, 0x00


	//----- nvinfo : EIATTR_KPARAM_INFO
	.align		4
.L_25:
        /*0048*/ 	.byte	0x04, 0x17
        /*004a*/ 	.short	(.L_27 - .L_26)
.L_26:
        /*004c*/ 	.word	0x00000000
        /*0050*/ 	.short	0x0015
        /*0052*/ 	.short	0x0068
        /*0054*/ 	.byte	0x00, 0xf0, 0x11, 0x00


	//----- nvinfo : EIATTR_KPARAM_INFO
	.align		4
.L_27:
        /*0058*/ 	.byte	0x04, 0x17
        /*005a*/ 	.short	(.L_29 - .L_28)
.L_28:
        /*005c*/ 	.word	0x00000000
        /*0060*/ 	.short	0x0014
        /*0062*/ 	.short	0x0064
        /*0064*/ 	.byte	0x00, 0xf0, 0x11, 0x00


	//----- nvinfo : EIATTR_KPARAM_INFO
	.align		4
.L_29:
        /*0068*/ 	.byte	0x04, 0x17
        /*006a*/ 	.short	(.L_31 - .L_30)
.L_30:
        /*006c*/ 	.word	0x00000000
        /*0070*/ 	.short	0x0013
        /*0072*/ 	.short	0x0060
        /*0074*/ 	.byte	0x00, 0xf0, 0x11, 0x00


	//----- nvinfo : EIATTR_KPARAM_INFO
	.align		4
.L_31:
        /*0078*/ 	.byte	0x04, 0x17
        /*007a*/ 	.short	(.L_33 - .L_32)
.L_32:
        /*007c*/ 	.word	0x00000000
        /*0080*/ 	.short	0x0012
        /*0082*/ 	.short	0x005c
        /*0084*/ 	.byte	0x00, 0xf0, 0x11, 0x00


	//----- nvinfo : EIATTR_KPARAM_INFO
	.align		4
.L_33:
        /*0088*/ 	.byte	0x04, 0x17
        /*008a*/ 	.short	(.L_35 - .L_34)
.L_34:
        /*008c*/ 	.word	0x00000000
        /*0090*/ 	.short	0x0011
        /*0092*/ 	.short	0x0058
        /*0094*/ 	.byte	0x00, 0xf0, 0x11, 0x00


	//----- nvinfo : EIATTR_KPARAM_INFO
	.align		4
.L_35:
        /*0098*/ 	.byte	0x04, 0x17
        /*009a*/ 	.short	(.L_37 - .L_36)
.L_36:
        /*009c*/ 	.word	0x00000000
        /*00a0*/ 	.short	0x0010
        /*00a2*/ 	.short	0x0054
        /*00a4*/ 	.byte	0x00, 0xf0, 0x11, 0x00


	//----- nvinfo : EIATTR_KPARAM_INFO
	.align		4
.L_37:
        /*00a8*/ 	.byte	0x04, 0x17
        /*00aa*/ 	.short	(.L_39 - .L_38)
.L_38:
        /*00ac*/ 	.word	0x00000000
        /*00b0*/ 	.short	0x000f
        /*00b2*/ 	.short	0x0050
        /*00b4*/ 	.byte	0x00, 0xf0, 0x11, 0x00


	//----- nvinfo : EIATTR_KPARAM_INFO
	.align		4
.L_39:
        /*00b8*/ 	.byte	0x04, 0x17
        /*00ba*/ 	.short	(.L_41 - .L_40)
.L_40:
        /*00bc*/ 	.word	0x00000000
        /*00c0*/ 	.short	0x000e
        /*00c2*/ 	.short	0x004c
        /*00c4*/ 	.byte	0x00, 0xf0, 0x11, 0x00


	//----- nvinfo : EIATTR_KPARAM_INFO
	.align		4
.L_41:
        /*00c8*/ 	.byte	0x04, 0x17
        /*00ca*/ 	.short	(.L_43 - .L_42)
.L_42:
        /*00cc*/ 	.word	0x00000000
        /*00d0*/ 	.short	0x000d
        /*00d2*/ 	.short	0x0048
        /*00d4*/ 	.byte	0x00, 0xf0, 0x11, 0x00


	//----- nvinfo : EIATTR_KPARAM_INFO
	.align		4
.L_43:
        /*00d8*/ 	.byte	0x04, 0x17
        /*00da*/ 	.short	(.L_45 - .L_44)
.L_44:
        /*00dc*/ 	.word	0x00000000
        /*00e0*/ 	.short	0x000c
        /*00e2*/ 	.short	0x0044
        /*00e4*/ 	.byte	0x00, 0xf0, 0x11, 0x00


	//----- nvinfo : EIATTR_KPARAM_INFO
	.align		4
.L_45:
        /*00e8*/ 	.byte	0x04, 0x17
        /*00ea*/ 	.short	(.L_47 - .L_46)
.L_46:
        /*00ec*/ 	.word	0x00000000
        /*00f0*/ 	.short	0x000b
        /*00f2*/ 	.short	0x0040
        /*00f4*/ 	.byte	0x00, 0xf0, 0x11, 0x00


	//----- nvinfo : EIATTR_KPARAM_INFO
	.align		4
.L_47:
        /*00f8*/ 	.byte	0x04, 0x17
        /*00fa*/ 	.short	(.L_49 - .L_48)
.L_48:
        /*00fc*/ 	.word	0x00000000
        /*0100*/ 	.short	0x000a
        /*0102*/ 	.short	0x003c
        /*0104*/ 	.byte	0x00, 0xf0, 0x11, 0x00


	//----- nvinfo : EIATTR_KPARAM_INFO
	.align		4
.L_49:
        /*0108*/ 	.byte	0x04, 0x17
        /*010a*/ 	.short	(.L_51 - .L_50)
.L_50:
        /*010c*/ 	.word	0x00000000
        /*0110*/ 	.short	0x0009
        /*0112*/ 	.short	0x0038
        /*0114*/ 	.byte	0x00, 0xf0, 0x11, 0x00


	//----- nvinfo : EIATTR_KPARAM_INFO
	.align		4
.L_51:
        /*0118*/ 	.byte	0x04, 0x17
        /*011a*/ 	.short	(.L_53 - .L_52)
.L_52:
        /*011c*/ 	.word	0x00000000
        /*0120*/ 	.short	0x0008
        /*0122*/ 	.short	0x0034
        /*0124*/ 	.byte	0x00, 0xf0, 0x11, 0x00


	//----- nvinfo : EIATTR_KPARAM_INFO
	.align		4
.L_53:
        /*0128*/ 	.byte	0x04, 0x17
        /*012a*/ 	.short	(.L_55 - .L_54)
.L_54:
        /*012c*/ 	.word	0x00000000
        /*0130*/ 	.short	0x0007
        /*0132*/ 	.short	0x0030
        /*0134*/ 	.byte	0x00, 0xf0, 0x11, 0x00


	//----- nvinfo : EIATTR_KPARAM_INFO
	.align		4
.L_55:
        /*0138*/ 	.byte	0x04, 0x17
        /*013a*/ 	.short	(.L_57 - .L_56)
.L_56:
        /*013c*/ 	.word	0x00000000
        /*0140*/ 	.short	0x0006
        /*0142*/ 	.short	0x002c
        /*0144*/ 	.byte	0x00, 0xf0, 0x11, 0x00


	//----- nvinfo : EIATTR_KPARAM_INFO
	.align		4
.L_57:
        /*0148*/ 	.byte	0x04, 0x17
        /*014a*/ 	.short	(.L_59 - .L_58)
.L_58:
        /*014c*/ 	.word	0x00000000
        /*0150*/ 	.short	0x0005
        /*0152*/ 	.short	0x0028
        /*0154*/ 	.byte	0x00, 0xf0, 0x11, 0x00


	//----- nvinfo : EIATTR_KPARAM_INFO
	.align		4
.L_59:
        /*0158*/ 	.byte	0x04, 0x17
        /*015a*/ 	.short	(.L_61 - .L_60)
.L_60:
        /*015c*/ 	.word	0x00000000
        /*0160*/ 	.short	0x0004
        /*0162*/ 	.short	0x0020
        /*0164*/ 	.byte	0x00, 0xf4, 0x21, 0x00


	//----- nvinfo : EIATTR_KPARAM_INFO
	.align		4
.L_61:
        /*0168*/ 	.byte	0x04, 0x17
        /*016a*/ 	.short	(.L_63 - .L_62)
.L_62:
        /*016c*/ 	.word	0x00000000
        /*0170*/ 	.short	0x0003
        /*0172*/ 	.short	0x0018
        /*0174*/ 	.byte	0x00, 0xf4, 0x21, 0x00


	//----- nvinfo : EIATTR_KPARAM_INFO
	.align		4
.L_63:
        /*0178*/ 	.byte	0x04, 0x17
        /*017a*/ 	.short	(.L_65 - .L_64)
.L_64:
        /*017c*/ 	.word	0x00000000
        /*0180*/ 	.short	0x0002
        /*0182*/ 	.short	0x0010
        /*0184*/ 	.byte	0x00, 0xf4, 0x21, 0x00


	//----- nvinfo : EIATTR_KPARAM_INFO
	.align		4
.L_65:
        /*0188*/ 	.byte	0x04, 0x17
        /*018a*/ 	.short	(.L_67 - .L_66)
.L_66:
        /*018c*/ 	.word	0x00000000
        /*0190*/ 	.short	0x0001
        /*0192*/ 	.short	0x0008
        /*0194*/ 	.byte	0x00, 0xf4, 0x21, 0x00


	//----- nvinfo : EIATTR_KPARAM_INFO
	.align		4
.L_67:
        /*0198*/ 	.byte	0x04, 0x17
        /*019a*/ 	.short	(.L_69 - .L_68)
.L_68:
        /*019c*/ 	.word	0x00000000
        /*01a0*/ 	.short	0x0000
        /*01a2*/ 	.short	0x0000
        /*01a4*/ 	.byte	0x00, 0xf4, 0x21, 0x00


	//----- nvinfo : EIATTR_AT_ENTRY_FRAGMENTS
	.align		4
.L_69:
        /*01a8*/ 	.byte	0x04, 0x4f
        /*01aa*/ 	.short	(.L_71 - .L_70)


	//   ....[0]....
.L_70:
        /*01ac*/ 	.word	0x00000004


	//----- nvinfo : EIATTR_RESERVED_SMEM_USED
	.align		4
.L_71:
        /*01b0*/ 	.byte	0x01, 0x41
	.zero		2


	//----- nvinfo : EIATTR_SPARSE_MMA_MASK
	.align		4
        /*01b4*/ 	.byte	0x03, 0x50
        /*01b6*/ 	.short	0x0000


	//----- nvinfo : EIATTR_TCGEN05_1CTA_USED
	.align		4
        /*01b8*/ 	.byte	0x01, 0x51
	.zero		2


	//----- nvinfo : EIATTR_MAXREG_COUNT
	.align		4
        /*01bc*/ 	.byte	0x03, 0x1b
        /*01be*/ 	.short	0x00ff


	//----- nvinfo : EIATTR_NUM_BARRIERS
	.align		4
        /*01c0*/ 	.byte	0x02, 0x4c
        /*01c2*/ 	.byte	0x01
	.zero		1


	//----- nvinfo : EIATTR_ANNOTATIONS
	.align		4
        /*01c4*/ 	.byte	0x04, 0x55
        /*01c6*/ 	.short	(.L_73 - .L_72)


	//   ....[0]....
.L_72:
        /*01c8*/ 	.word	0x00000001
        /*01cc*/ 	.byte	0x90, 0x12, 0x00, 0x00, 0x01, 0x00, 0x00, 0x00, 0xd0, 0x12, 0x00, 0x00, 0x01, 0x00, 0x00, 0x00
        /*01dc*/ 	.byte	0x90, 0x14, 0x00, 0x00, 0x01, 0x00, 0x00, 0x00, 0x90, 0x1b, 0x00, 0x00, 0x01, 0x00, 0x00, 0x00
        /*01ec*/ 	.byte	0x60, 0x1e, 0x00, 0x00, 0x01, 0x00, 0x00, 0x00, 0x70, 0x1e, 0x00, 0x00, 0x01, 0x00, 0x00, 0x00
        /*01fc*/ 	.byte	0xc0, 0x1e, 0x00, 0x00, 0x01, 0x00, 0x00, 0x00, 0xd0, 0x1e, 0x00, 0x00, 0x01, 0x00, 0x00, 0x00
        /*020c*/ 	.byte	0xe0, 0x1e, 0x00, 0x00


	//----- nvinfo : EIATTR_INT_WARP_WIDE_INSTR_OFFSETS
	.align		4
.L_73:
        /*0210*/ 	.byte	0x04, 0x31
        /*0212*/ 	.short	(.L_75 - .L_74)


	//   ....[0]....
.L_74:
        /*0214*/ 	.word	0x00002b10


	//   ....[1]....
        /*0218*/ 	.word	0x00002b20


	//   ....[2]....
        /*021c*/ 	.word	0x00003af0


	//   ....[3]....
        /*0220*/ 	.word	0x00003bb0


	//   ....[4]....
        /*0224*/ 	.word	0x00006580


	//   ....[5]....
        /*0228*/ 	.word	0x0000d160


	//   ....[6]....
        /*022c*/ 	.word	0x0000d1b0


	//----- nvinfo : EIATTR_COOP_GROUP_MASK_REGIDS
	.align		4
.L_75:
        /*0230*/ 	.byte	0x04, 0x29
        /*0232*/ 	.short	(.L_77 - .L_76)


	//   ....[0]....
.L_76:
        /*0234*/ 	.word	0xffffffff


	//   ....[1]....
        /*0238*/ 	.word	0xffffffff


	//   ....[2]....
        /*023c*/ 	.word	0xffffffff


	//   ....[3]....
        /*0240*/ 	.word	0xffffffff


	//----- nvinfo : EIATTR_COOP_GROUP_INSTR_OFFSETS
	.align		4
.L_77:
        /*0244*/ 	.byte	0x04, 0x28
        /*0246*/ 	.short	(.L_79 - .L_78)


	//   ....[0]....
.L_78:
        /*0248*/ 	.word	0x00000060


	//   ....[1]....
        /*024c*/ 	.word	0x00000320


	//   ....[2]....
        /*0250*/ 	.word	0x0000cff0


	//   ....[3]....
        /*0254*/ 	.word	0x0000d260


	//----- nvinfo : EIATTR_VRC_CTA_INIT_COUNT
	.align		4
.L_79:
        /*0258*/ 	.byte	0x02, 0x4a
        /*025a*/ 	.byte	0x80
	.zero		1


	//----- nvinfo : EIATTR_MBARRIER_INSTR_OFFSETS
	.align		4
        /*025c*/ 	.byte	0x04, 0x39
        /*025e*/ 	.short	(.L_81 - .L_80)


	//   ....[0]....
.L_80:
        /*0260*/ 	.word	0x00003600
        /*0264*/ 	.word	0x000000ff
        /*0268*/ 	.word	0x00000000
        /*026c*/ 	.short	0x0100
        /*026e*/ 	.byte	0x16
	.zero		1


	//   ....[1]....
        /*0270*/ 	.word	0x00003b80
        /*0274*/ 	.word	0x000000ff
        /*0278*/ 	.word	0x0000d008
        /*027c*/ 	.short	0x0100
        /*027e*/ 	.byte	0x13
	.zero		1


	//   ....[2]....
        /*0280*/ 	.word	0x00003d60
        /*0284*/ 	.word	0x000000ff
        /*0288*/ 	.word	0x0000b000
        /*028c*/ 	.short	0x0100
        /*028e*/ 	.byte	0x13
	.zero		1


	//   ....[3]....
        /*0290*/ 	.word	0x00004100
        /*0294*/ 	.word	0x000000ff
        /*0298*/ 	.word	0x0000b000
        /*029c*/ 	.short	0x010a
        /*029e*/ 	.byte	0x13
	.zero		1


	//   ....[4]....
        /*02a0*/ 	.word	0x000042d0
        /*02a4*/ 	.word	0x000000ff
        /*02a8*/ 	.word	0x0000b000
        /*02ac*/ 	.short	0x0108
        /*02ae*/ 	.byte	0x13
	.zero		1


	//   ....[5]....
        /*02b0*/ 	.word	0x000066c0
        /*02b4*/ 	.word	0x000000ff
        /*02b8*/ 	.word	0x0000d010
        /*02bc*/ 	.short	0x0100
        /*02be*/ 	.byte	0x13
	.zero		1


	//   ....[6]....
        /*02c0*/ 	.word	0x00006910
        /*02c4*/ 	.word	0x000000ff
        /*02c8*/ 	.word	0x0000d010
        /*02cc*/ 	.short	0x010a
        /*02ce*/ 	.byte	0x13
	.zero		1


	//   ....[7]....
        /*02d0*/ 	.word	0x000069a0
        /*02d4*/ 	.word	0x000000ff
        /*02d8*/ 	.word	0x0000d010
        /*02dc*/ 	.short	0x0108
        /*02de*/ 	.byte	0x13
	.zero		1


	//   ....[8]....
        /*02e0*/ 	.word	0x000069c0
        /*02e4*/ 	.word	0x000000ff
        /*02e8*/ 	.word	0x00000000
        /*02ec*/ 	.short	0x010a
        /*02ee*/ 	.byte	0x16
	.zero		1


	//   ....[9]....
        /*02f0*/ 	.word	0x000084c0
        /*02f4*/ 	.word	0x000000ff
        /*02f8*/ 	.word	0x00000000
        /*02fc*/ 	.short	0x010a
        /*02fe*/ 	.byte	0x16
	.zero		1


	//   ....[10]....
        /*0300*/ 	.word	0x00008620
        /*0304*/ 	.word	0x000000ff
        /*0308*/ 	.word	0x0000d000
        /*030c*/ 	.short	0x0108
        /*030e*/ 	.byte	0x13
	.zero		1


	//   ....[11]....
        /*0310*/ 	.word	0x000086b0
        /*0314*/ 	.word	0x000000ff
        /*0318*/ 	.word	0x0000d008
        /*031c*/ 	.short	0x0108
        /*031e*/ 	.byte	0x13
	.zero		1


	//   ....[12]....
        /*0320*/ 	.word	0x0000d280
        /*0324*/ 	.word	0x000000ff
        /*0328*/ 	.word	0x0000b000
        /*032c*/ 	.short	0x010a
        /*032e*/ 	.byte	0x13
	.zero		1


	//   ....[13]....
        /*0330*/ 	.word	0x0000d2b0
        /*0334*/ 	.word	0x000000ff
        /*0338*/ 	.word	0x0000d010
        /*033c*/ 	.short	0x010a
        /*033e*/ 	.byte	0x13
	.zero		1


	//   ....[14]....
        /*0340*/ 	.word	0x0000d2e0
        /*0344*/ 	.word	0x000000ff
        /*0348*/ 	.word	0x00000000
        /*034c*/ 	.short	0x010a
        /*034e*/ 	.byte	0x16
	.zero		1


	//   ....[15]....
        /*0350*/ 	.word	0x0000d310
        /*0354*/ 	.word	0x000000ff
        /*0358*/ 	.word	0x00000000
        /*035c*/ 	.short	0x010a
        /*035e*/ 	.byte	0x16
	.zero		1


	//----- nvinfo : EIATTR_NUM_MBARRIERS
	.align		4
.L_81:
        /*0360*/ 	.byte	0x03, 0x38
        /*0362*/ 	.short	0xffff


	//----- nvinfo : EIATTR_EXIT_INSTR_OFFSETS
	.align		4
        /*0364*/ 	.byte	0x04, 0x1c
        /*0366*/ 	.short	(.L_83 - .L_82)


	//   ....[0]....
.L_82:
        /*0368*/ 	.word	0x0000d270


	//----- nvinfo : EIATTR_REQNTID
	.align		4
.L_83:
        /*036c*/ 	.byte	0x04, 0x10
        /*036e*/ 	.short	(.L_85 - .L_84)
.L_84:
        /*0370*/ 	.word	0x00000100
        /*0374*/ 	.word	0x00000001
        /*0378*/ 	.word	0x00000001


	//----- nvinfo : EIATTR_CRS_STACK_SIZE
	.align		4
.L_85:
        /*037c*/ 	.byte	0x04, 0x1e
        /*037e*/ 	.short	(.L_87 - .L_86)
.L_86:
        /*0380*/ 	.word	0x00000000


	//----- nvinfo : EIATTR_CBANK_PARAM_SIZE
	.align		4
.L_87:
        /*0384*/ 	.byte	0x03, 0x19
        /*0386*/ 	.short	0x0088


	//----- nvinfo : EIATTR_PARAM_CBANK
	.align		4
        /*0388*/ 	.byte	0x04, 0x0a
        /*038a*/ 	.short	(.L_89 - .L_88)
	.align		4
.L_88:
        /*038c*/ 	.word	index@(.nv.constant0.attn_fwd)
        /*0390*/ 	.short	0x0380
        /*0392*/ 	.short	0x0088


	//----- nvinfo : EIATTR_SW_WAR
	.align		4
.L_89:
        /*0394*/ 	.byte	0x04, 0x36
        /*0396*/ 	.short	(.L_91 - .L_90)
.L_90:
        /*0398*/ 	.word	0x00000008
.L_91:


//--------------------- .nv.compat                --------------------------
	.section	.nv.compat,"",@"SHT_CUDA_COMPAT_INFO"
	.align	4
        /*0000*/ 	.byte	0x02, 0x02, 0x02, 0x00, 0x02, 0x05, 0x05, 0x00, 0x02, 0x03, 0x00, 0x00, 0x02, 0x06, 0x01, 0x00


//--------------------- .nv.callgraph             --------------------------
	.section	.nv.callgraph,"",@"SHT_CUDA_CALLGRAPH"
	.align	4
	.sectionentsize	8
	.align		4
        /*0000*/ 	.word	0x00000000
	.align		4
        /*0004*/ 	.word	0xffffffff
	.align		4
        /*0008*/ 	.word	0x00000000
	.align		4
        /*000c*/ 	.word	0xfffffffe
	.align		4
        /*0010*/ 	.word	0x00000000
	.align		4
        /*0014*/ 	.word	0xfffffffd
	.align		4
        /*0018*/ 	.word	0x00000000
	.align		4
        /*001c*/ 	.word	0xfffffffc


//--------------------- .nv.constant4             --------------------------
	.section	.nv.constant4,"a",@progbits
	.align	8
	.align		8
.nv.constant4:
        /*0000*/ 	.dword	_$_str


//--------------------- .text.attn_fwd            --------------------------
	.section	.text.attn_fwd,"ax",@progbits
	.align	128
        .global         attn_fwd
        .type           attn_fwd,@function
        .size           attn_fwd,(.L_x_27 - attn_fwd)
        .other          attn_fwd,@"STO_CUDA_ENTRY STV_DEFAULT"
attn_fwd:
.text.attn_fwd:
[----:B------:R-:W0:Y:S01]  /*0000*/  LDC R1, c[0x0][0x37c] ;  /* 0x0000df00ff017b82 */ /* 0x000e220000000800 */
[----:B------:R-:W1:Y:S01]  /*0010*/  S2R R0, SR_TID.X ;  /* 0x0000000000007919 */ /* 0x000e620000002100 */
[----:B0-----:R-:W-:Y:S02]  /*0020*/  IADD3 R1, PT, PT, R1, -0x20, RZ ;  /* 0xffffffe001017810 */ /* 0x001fe40007ffe0ff */
[----:B-1----:R-:W-:-:S13]  /*0030*/  ISETP.GE.U32.AND P0, PT, R0, 0x20, PT ;  /* 0x000000200000780c */ /* 0x002fda0003f06070 */
[----:B------:R-:W-:Y:S05]  /*0040*/  @P0 BRA `(.L_x_0) ;  /* 0x0000000000b80947 */ /* 0x000fea0003800000 */
[----:B------:R-:W0:Y:S01]  /*0050*/  S2UR UR6, SR_CgaCtaId ;  /* 0x00000000000679c3 */ /* 0x000e220000008800 */
[----:B------:R-:W-:Y:S01]  /*0060*/  NOP ;  /* 0x0000000000007918 */ /* 0x000fe20000000000 */
[----:B------:R-:W-:Y:S02]  /*0070*/  UMOV UR4, 0x40 ;  /* 0x0000004000047882 */ /* 0x000fe40000000000 */
[----:B0-----:R-:W-:-:S09]  /*0080*/  ULEA UR4, UR6, UR4, 0x18 ;  /* 0x0000000406047291 */ /* 0x001fd2000f8ec0ff */
[----:B------:R-:W0:Y:S01]  /*0090*/  LDS.U8 R0, [UR4] ;  /* 0x00000004ff007984 */ /* 0x000e220008000000 */
[----:B------:R-:W-:Y:S02]  /*00a0*/  UMOV UR4, 0x400 ;  /* 0x0000040000047882 */ /* 0x000fe40000000000 */
[----:B------:R-:W-:Y:S01]  /*00b0*/  ULEA UR4, UR6, UR4, 0x18 ;  /* 0x0000000406047291 */ /* 0x000fe2000f8ec0ff */
[----:B0-----:R-:W-:-:S13]  /*00c0*/  ISETP.NE.AND P1, PT, R0, RZ, PT ;  /* 0x000000ff0000720c */ /* 0x001fda0003f25270 */
[----:B------:R-:W-:Y:S05]  /*00d0*/  @P1 BRA `(.L_x_1) ;  /* 0x00000000007c1947 */ /* 0x000fea0003800000 */
[----:B------:R-:W-:-:S13]  /*00e0*/  ELECT P1, URZ, PT ;  /* 0x0000000000ff782f */ /* 0x000fda0003820000 */
[----:B------:R-:W-:Y:S05]  /*00f0*/  @!P1 BRA `(.L_x_2) ;  /* 0x0000000000849947 */ /* 0x000fea0003800000 */
[----:B------:R-:W-:Y:S01]  /*0100*/  UMOV UR5, 0x10 ;  /* 0x0000001000057882 */ /* 0x000fe20000000000 */
[----:B------:R-:W-:Y:S01]  /*0110*/  HFMA2 R4, -RZ, RZ, 0, 5.9604644775390625e-08 ;  /* 0x00000001ff047431 */ /* 0x000fe200000001ff */
[----:B------:R-:W-:-:S03]  /*0120*/  MOV R5, 0xffff ;  /* 0x0000ffff00057802 */ /* 0x000fc60000000f00 */
[----:B------:R-:W-:Y:S04]  /*0130*/  DEPBAR.LE SB0, 0x36 ;  /* 0x00008d800000791a */ /* 0x000fe80000000000 */
[----:B------:R-:W0:Y:S02]  /*0140*/  UTCATOMSWS.FIND_AND_SET.ALIGN UP0, UR5, UR5 ;  /* 0x00000005000575e3 */ /* 0x000e240008000800 */
[----:B0-----:R-:W-:-:S04]  /*0150*/  PLOP3.LUT P1, PT, PT, PT, UP0, 0x80, 0x8 ;  /* 0x000000000008781c */ /* 0x001fc80003f2f008 */
[----:B------:R-:W-:-:S04]  /*0160*/  SEL R0, RZ, 0xffffffff, !P1 ;  /* 0xffffffffff007807 */ /* 0x000fc80004800000 */
[----:B------:R-:W-:Y:S02]  /*0170*/  ISETP.NE.AND P1, PT, R0, RZ, PT ;  /* 0x000000ff0000720c */ /* 0x000fe40003f25270 */
[----:B------:R-:W-:-:S11]  /*0180*/  MOV R0, UR5 ;  /* 0x0000000500007c02 */ /* 0x000fd60008000f00 */
[----:B------:R-:W-:Y:S05]  /*0190*/  @P1 BRA `(.L_x_3) ;  /* 0x0000000000241947 */ /* 0x000fea0003800000 */
.L_x_4:
[----:B------:R-:W-:Y:S05]  /*01a0*/  NANOSLEEP 0x64 ;  /* 0x000000640000795d */ /* 0x000fea0003800000 */
[----:B------:R-:W-:-:S05]  /*01b0*/  UMOV UR5, 0x10 ;  /* 0x0000001000057882 */ /* 0x000fca0000000000 */
[----:B------:R-:W-:Y:S04]  /*01c0*/  DEPBAR.LE SB0, 0x36 ;  /* 0x00008d800000791a */ /* 0x000fe80000000000 */
[----:B------:R-:W0:Y:S02]  /*01d0*/  UTCATOMSWS.FIND_AND_SET.ALIGN UP0, UR5, UR5 ;  /* 0x00000005000575e3 */ /* 0x000e240008000800 */
[----:B0-----:R-:W-:-:S04]  /*01e0*/  PLOP3.LUT P1, PT, PT, PT, UP0, 0x80, 0x8 ;  /* 0x000000000008781c */ /* 0x001fc80003f2f008 */
[----:B------:R-:W-:-:S04]  /*01f0*/  SEL R0, RZ, 0xffffffff, !P1 ;  /* 0xffffffffff007807 */ /* 0x000fc80004800000 */
[----:B------:R-:W-:Y:S02]  /*0200*/  ISETP.NE.AND P1, PT, R0, RZ, PT ;  /* 0x000000ff0000720c */ /* 0x000fe40003f25270 */
[----:B------:R-:W-:-:S11]  /*0210*/  MOV R0, UR5 ;  /* 0x0000000500007c02 */ /* 0x000fd60008000f00 */
[----:B------:R-:W-:Y:S05]  /*0220*/  @!P1 BRA `(.L_x_4) ;  /* 0xfffffffc00dc9947 */ /* 0x000fea000383ffff */
.L_x_3:
[----:B------:R-:W-:Y:S01]  /*0230*/  IADD3 R3, PT, PT, R0, 0x10, RZ ;  /* 0x0000001000037810 */ /* 0x000fe20007ffe0ff */
[----:B------:R-:W-:Y:S01]  /*0240*/  UMOV UR5, 0x50 ;  /* 0x0000005000057882 */ /* 0x000fe20000000000 */
[----:B------:R-:W-:Y:S01]  /*0250*/  SHF.L.U32 R2, R5, R0, RZ ;  /* 0x0000000005027219 */ /* 0x000fe200000006ff */
[----:B------:R-:W-:Y:S01]  /*0260*/  ULEA UR5, UR6, UR5, 0x18 ;  /* 0x0000000506057291 */ /* 0x000fe2000f8ec0ff */
[----:B------:R-:W-:Y:S02]  /*0270*/  SHF.L.U32 R3, R4, R3, RZ ;  /* 0x0000000304037219 */ /* 0x000fe400000006ff */
[----:B------:R-:W-:Y:S02]  /*0280*/  SHF.L.U32 R0, R0, 0x5, RZ ;  /* 0x0000000500007819 */ /* 0x000fe400000006ff */
[----:B------:R-:W-:-:S05]  /*0290*/  LOP3.LUT R2, R3, R2, RZ, 0xfc, !PT ;  /* 0x0000000203027212 */ /* 0x000fca00078efcff */
[----:B------:R0:W-:Y:S04]  /*02a0*/  ATOMS.OR RZ, [UR5], R2 ;  /* 0x00000002ffff798c */ /* 0x0001e8000b000005 */
[----:B------:R0:W-:Y:S01]  /*02b0*/  STS [UR4], R0 ;  /* 0x00000000ff007988 */ /* 0x0001e20008000804 */
[----:B------:R-:W-:Y:S05]  /*02c0*/  BRA `(.L_x_2) ;  /* 0x0000000000107947 */ /* 0x000fea0003800000 */
.L_x_1:
[----:B------:R-:W-:Y:S02]  /*02d0*/  MOV R0, 0xffffffff ;  /* 0xffffffff00007802 */ /* 0x000fe40000000f00 */
[----:B------:R-:W-:-:S03]  /*02e0*/  MOV R2, 0x310 ;  /* 0x0000031000027802 */ /* 0x000fc60000000f00 */
[----:B------:R0:W-:Y:S04]  /*02f0*/  STS [UR4], R0 ;  /* 0x00000000ff007988 */ /* 0x0001e80008000804 */
[----:B0-----:R-:W-:Y:S05]  /*0300*/  CALL.REL.NOINC `($__internal_1_$__cuda_sm10x_tcgen05_guardrail_trap_phase_invalid_during_alloc) ;  /* 0x000000d000187944 */ /* 0x001fea0003c00000 */
.L_x_2:
[----:B------:R-:W-:Y:S05]  /*0310*/  WARPSYNC.ALL ;  /* 0x0000000000007948 */ /* 0x000fea0003800000 */
[----:B------:R-:W-:Y:S01]  /*0320*/  NOP ;  /* 0x0000000000007918 */ /* 0x000fe20000000000 */
.L_x_0:
[----:B0-----:R-:W0:Y:S01]  /*0330*/  S2R R0, SR_TID.X ;  /* 0x0000000000007919 */ /* 0x001e220000002100 */
[----:B------:R-:W1:Y:S01]  /*0340*/  S2UR UR18, SR_CTAID.Y ;  /* 0x00000000001279c3 */ /* 0x000e620000002600 */
[----:B------:R-:W1:Y:S01]  /*0350*/  LDCU.64 UR8, c[0x0][0x3b0] ;  /* 0x00007600ff0877ac */ /* 0x000e620008000a00 */
[----:B------:R-:W-:Y:S01]  /*0360*/  MOV R224, R238 ;  /* 0x000000ee00e07202 */ /* 0x000fe20000000f00 */
[----:B------:R-:W2:Y:S01]  /*0370*/  S2R R3, SR_CTAID.X ;  /* 0x0000000000037919 */ /* 0x000ea20000002500 */
[----:B------:R-:W3:Y:S04]  /*0380*/  LDCU.64 UR4, c[0x0][0x3b0] ;  /* 0x00007600ff0477ac */ /* 0x000ee80008000a00 */
[----:B------:R-:W4:Y:S01]  /*0390*/  LDC.64 R6, c[0x0][0x380] ;  /* 0x0000e000ff067b82 */ /* 0x000f220000000a00 */
[----:B------:R-:W-:Y:S01]  /*03a0*/  UMOV UR19, 0x400 ;  /* 0x0000040000137882 */ /* 0x000fe20000000000 */
[----:B------:R-:W0:Y:S01]  /*03b0*/  LDCU.64 UR32, c[0x0][0x358] ;  /* 0x00006b00ff2077ac */ /* 0x000e220008000a00 */
[----:B------:R-:W0:Y:S05]  /*03c0*/  LDCU UR10, c[0x0][0x3b8] ;  /* 0x00007700ff0a77ac */ /* 0x000e2a0008000800 */
[----:B------:R-:W4:Y:S08]  /*03d0*/  LDC R233, c[0x0][0x3b8] ;  /* 0x0000ee00ffe97b82 */ /* 0x000f300000000800 */
[----:B------:R-:W4:Y:S01]  /*03e0*/  LDC.64 R250, c[0x0][0x380] ;  /* 0x0000e000fffa7b82 */ /* 0x000f220000000a00 */
[----:B-1----:R-:W-:-:S02]  /*03f0*/  UIMAD UR8, UR18, UR8, URZ ;  /* 0x00000008120872a4 */ /* 0x002fc4000f8e02ff */
[----:B---3--:R-:W-:Y:S02]  /*0400*/  UIMAD UR4, UR18, UR4, URZ ;  /* 0x00000004120472a4 */ /* 0x008fe4000f8e02ff */
[----:B------:R-:W-:Y:S01]  /*0410*/  USHF.R.S32.HI UR7, URZ, 0x1f, UR8 ;  /* 0x0000001fff077899 */ /* 0x000fe20008011408 */
[----:B0-----:R-:W-:Y:S02]  /*0420*/  LOP3.LUT R252, R0, 0xff, RZ, 0xc0, !PT ;  /* 0x000000ff00fc7812 */ /* 0x001fe400078ec0ff */
[----:B------:R-:W0:Y:S02]  /*0430*/  S2UR UR6, SR_CgaCtaId ;  /* 0x00000000000679c3 */ /* 0x000e240000008800 */
[----:B--2---:R-:W-:-:S05]  /*0440*/  LEA R252, R3, R252, 0x8 ;  /* 0x000000fc03fc7211 */ /* 0x004fca00078e40ff */
[C---:B------:R-:W-:Y:S01]  /*0450*/  IMAD R5, R252.reuse, UR9, RZ ;  /* 0x00000009fc057c24 */ /* 0x040fe2000f8e02ff */
[C---:B----4-:R-:W-:Y:S01]  /*0460*/  SHF.L.U32 R9, R233.reuse, 0x4, RZ ;  /* 0x00000004e9097819 */ /* 0x050fe200000006ff */
[----:B------:R-:W-:Y:S01]  /*0470*/  IMAD R3, R252, UR5, RZ ;  /* 0x00000005fc037c24 */ /* 0x000fe2000f8e02ff */
[----:B------:R-:W-:Y:S01]  /*0480*/  USHF.R.S32.HI UR5, URZ, 0x1f, UR4 ;  /* 0x0000001fff057899 */ /* 0x000fe20008011404 */
[----:B------:R-:W-:Y:S01]  /*0490*/  IMAD R15, R233, 0x28, RZ ;  /* 0x00000028e90f7824 */ /* 0x000fe200078e02ff */
[----:B------:R-:W-:Y:S01]  /*04a0*/  IADD3 RZ, P4, P3, R5, UR8, R6 ;  /* 0x0000000805ff7c10 */ /* 0x000fe2000fb9e006 */
[C---:B------:R-:W-:Y:S01]  /*04b0*/  IMAD R21, R233.reuse, 0x48, RZ ;  /* 0x00000048e9157824 */ /* 0x040fe200078e02ff */
[----:B------:R-:W-:Y:S01]  /*04c0*/  SHF.R.S32.HI R2, RZ, 0x1f, R5 ;  /* 0x0000001fff027819 */ /* 0x000fe20000011405 */
[----:B------:R-:W-:Y:S01]  /*04d0*/  IMAD R5, R233, 0x7f, RZ ;  /* 0x0000007fe9057824 */ /* 0x000fe200078e02ff */
[----:B------:R-:W-:Y:S01]  /*04e0*/  IADD3 R250, P1, P2, R3, UR4, R250 ;  /* 0x0000000403fa7c10 */ /* 0x000fe2000fa3e0fa */
[C---:B------:R-:W-:Y:S01]  /*04f0*/  IMAD R27, R233.reuse, 0x60, RZ ;  /* 0x00000060e91b7824 */ /* 0x040fe200078e02ff */
[----:B------:R-:W-:Y:S01]  /*0500*/  SHF.R.S32.HI R0, RZ, 0x1f, R3 ;  /* 0x0000001fff007819 */ /* 0x000fe20000011403 */
[C---:B------:R-:W-:Y:S01]  /*0510*/  IMAD R33, R233.reuse, 0x78, RZ ;  /* 0x00000078e9217824 */ /* 0x040fe200078e02ff */
[----:B------:R-:W-:Y:S01]  /*0520*/  IADD3.X R3, PT, PT, R2, UR7, R7, P4, P3 ;  /* 0x0000000702037c10 */ /* 0x000fe2000a7e6407 */
[C---:B------:R-:W-:Y:S01]  /*0530*/  IMAD R35, R233.reuse, 0x9, RZ ;  /* 0x00000009e9237824 */ /* 0x040fe200078e02ff */
[----:B------:R-:W-:Y:S01]  /*0540*/  IADD3.X R0, PT, PT, R0, UR5, R251, P1, P2 ;  /* 0x0000000500007c10 */ /* 0x000fe20008fe44fb */
[----:B------:R-:W-:Y:S01]  /*0550*/  IMAD R41, R233, 0x41, RZ ;  /* 0x00000041e9297824 */ /* 0x000fe200078e02ff */
[----:B------:R-:W-:Y:S01]  /*0560*/  IADD3 R4, P3, PT, R5, R250, RZ ;  /* 0x000000fa05047210 */ /* 0x000fe20007f7e0ff */
[C---:B------:R-:W-:Y:S01]  /*0570*/  IMAD R45, R233.reuse, 0x21, RZ ;  /* 0x00000021e92d7824 */ /* 0x040fe200078e02ff */
[C---:B------:R-:W-:Y:S01]  /*0580*/  SHF.L.U32 R37, R233.reuse, 0x6, RZ ;  /* 0x00000006e9257819 */ /* 0x040fe200000006ff */
[----:B------:R-:W-:Y:S01]  /*0590*/  IMAD R47, R233, 0x29, RZ ;  /* 0x00000029e92f7824 */ /* 0x000fe200078e02ff */
[----:B------:R-:W-:Y:S01]  /*05a0*/  LEA.HI.X.SX32 R5, R5, R0, 0x1, P3 ;  /* 0x0000000005057211 */ /* 0x000fe200018f0eff */
[----:B------:R-:W-:Y:S01]  /*05b0*/  IMAD R43, R233, 0x19, RZ ;  /* 0x00000019e92b7824 */ /* 0x000fe200078e02ff */
[-C--:B------:R-:W-:Y:S01]  /*05c0*/  IADD3 R8, P3, PT, R9, R250.reuse, RZ ;  /* 0x000000fa09087210 */ /* 0x080fe20007f7e0ff */
[----:B------:R-:W-:Y:S01]  /*05d0*/  IMAD R51, R233, 0x39, RZ ;  /* 0x00000039e9337824 */ /* 0x000fe200078e02ff */
[----:B------:R-:W-:Y:S01]  /*05e0*/  IADD3 RZ, P2, PT, R37, R250, RZ ;  /* 0x000000fa25ff7210 */ /* 0x000fe20007f5e0ff */
[----:B------:R-:W-:Y:S01]  /*05f0*/  IMAD R53, R233, 0x49, RZ ;  /* 0x00000049e9357824 */ /* 0x000fe200078e02ff */
[----:B------:R-:W-:Y:S01]  /*0600*/  LEA.HI.X.SX32 R9, R9, R0, 0x1, P3 ;  /* 0x0000000009097211 */ /* 0x000fe200018f0eff */
[----:B------:R-:W-:Y:S01]  /*0610*/  IMAD R49, R233, 0x31, RZ ;  /* 0x00000031e9317824 */ /* 0x000fe200078e02ff */
[----:B------:R-:W-:Y:S01]  /*0620*/  IADD3 R14, P3, PT, R15, R250, RZ ;  /* 0x000000fa0f0e7210 */ /* 0x000fe20007f7e0ff */
[C---:B------:R-:W-:Y:S01]  /*0630*/  IMAD R57, R233.reuse, 0x59, RZ ;  /* 0x00000059e9397824 */ /* 0x040fe200078e02ff */
[CC--:B------:R-:W-:Y:S01]  /*0640*/  LEA R39, R233.reuse, R233.reuse, 0x4 ;  /* 0x000000e9e9277211 */ /* 0x0c0fe200078e20ff */
[----:B------:R-:W-:Y:S01]  /*0650*/  IMAD R59, R233, 0x61, RZ ;  /* 0x00000061e93b7824 */ /* 0x000fe200078e02ff */
[----:B------:R-:W-:Y:S01]  /*0660*/  LEA.HI.X.SX32 R15, R15, R0, 0x1, P3 ;  /* 0x000000000f0f7211 */ /* 0x000fe200018f0eff */
[----:B------:R-:W-:Y:S01]  /*0670*/  IMAD R55, R233, 0x51, RZ ;  /* 0x00000051e9377824 */ /* 0x000fe200078e02ff */
[----:B------:R-:W-:Y:S01]  /*0680*/  IADD3 R20, P3, PT, R21, R250, RZ ;  /* 0x000000fa15147210 */ /* 0x000fe20007f7e0ff */
[----:B------:R-:W-:Y:S01]  /*0690*/  IMAD R63, R233, 0x71, RZ ;  /* 0x00000071e93f7824 */ /* 0x000fe200078e02ff */
[-C--:B------:R-:W-:Y:S01]  /*06a0*/  LEA.HI.X.SX32 R37, R37, R0.reuse, 0x1, P2 ;  /* 0x0000000025257211 */ /* 0x080fe200010f0eff */
[----:B------:R-:W-:Y:S01]  /*06b0*/  IMAD R65, R233, 0x79, RZ ;  /* 0x00000079e9417824 */ /* 0x000fe200078e02ff */
[----:B------:R-:W-:Y:S01]  /*06c0*/  LEA.HI.X.SX32 R21, R21, R0, 0x1, P3 ;  /* 0x0000000015157211 */ /* 0x000fe200018f0eff */
[----:B------:R-:W-:Y:S01]  /*06d0*/  IMAD R69, R233, 0x42, RZ ;  /* 0x00000042e9457824 */ /* 0x000fe200078e02ff */
[-C--:B------:R-:W-:Y:S01]  /*06e0*/  IADD3 R26, P3, PT, R27, R250.reuse, RZ ;  /* 0x000000fa1b1a7210 */ /* 0x080fe20007f7e0ff */
[----:B------:R-:W-:Y:S01]  /*06f0*/  IMAD R61, R233, 0x69, RZ ;  /* 0x00000069e93d7824 */ /* 0x000fe200078e02ff */
[----:B------:R-:W-:Y:S01]  /*0700*/  IADD3 R38, P2, PT, R39, R250, RZ ;  /* 0x000000fa27267210 */ /* 0x000fe20007f5e0ff */
        /* <DEDUP_REMOVED lines=52> */
[C---:B------:R-:W-:Y:S01]  /*0a50*/  IMAD R151, R233.reuse, 0x64, RZ ;  /* 0x00000064e9977824 */ /* 0x040fe200078e02ff */
[C---:B------:R-:W-:Y:S01]  /*0a60*/  SHF.L.U32 R67, R233.reuse, 0x1, RZ ;  /* 0x00000001e9437819 */ /* 0x040fe200000006ff */
[----:B------:R-:W-:Y:S01]  /*0a70*/  IMAD R101, R233, 0x43, RZ ;  /* 0x00000043e9657824 */ /* 0x000fe200078e02ff */
[-C--:B------:R-:W-:Y:S01]  /*0a80*/  IADD3 R64, P2, PT, R65, R250.reuse, RZ ;  /* 0x000000fa41407210 */ /* 0x080fe20007f5e0ff */
[C---:B------:R-:W-:Y:S01]  /*0a90*/  IMAD R99, R233.reuse, 0x3, RZ ;  /* 0x00000003e9637824 */ /* 0x040fe200078e02ff */
[C---:B------:R-:W-:Y:S01]  /*0aa0*/  SHF.L.U32 R7, R233.reuse, 0x3, RZ ;  /* 0x00000003e9077819 */ /* 0x040fe200000006ff */
[----:B------:R-:W-:Y:S01]  /*0ab0*/  IMAD R103, R233, 0xb, RZ ;  /* 0x0000000be9677824 */ /* 0x000fe200078e02ff */
[----:B------:R-:W-:Y:S01]  /*0ac0*/  IADD3 RZ, P5, PT, R69, R250, RZ ;  /* 0x000000fa45ff7210 */ /* 0x000fe20007fbe0ff */
[C---:B------:R-:W-:Y:S01]  /*0ad0*/  IMAD R157, R233.reuse, 0x7c, RZ ;  /* 0x0000007ce99d7824 */ /* 0x040fe200078e02ff */
[----:B------:R-:W-:Y:S01]  /*0ae0*/  IADD3 RZ, P6, PT, R250, R233, RZ ;  /* 0x000000e9faff7210 */ /* 0x000fe20007fde0ff */
        /* <DEDUP_REMOVED lines=16> */
[C---:B------:R-:W-:Y:S01]  /*0bf0*/  IMAD R169, R233.reuse, 0x1d, RZ ;  /* 0x0000001de9a97824 */ /* 0x040fe200078e02ff */
[C---:B------:R-:W-:Y:S01]  /*0c00*/  SHF.L.U32 R13, R233.reuse, 0x5, RZ ;  /* 0x00000005e90d7819 */ /* 0x040fe200000006ff */
[C---:B------:R-:W-:Y:S01]  /*0c10*/  IMAD R171, R233.reuse, 0x25, RZ ;  /* 0x00000025e9ab7824 */ /* 0x040fe200078e02ff */
[C---:B------:R-:W-:Y:S01]  /*0c20*/  LEA.HI.X.SX32 R239, R233.reuse, R0, 0x1, P6 ;  /* 0x00000000e9ef7211 */ /* 0x040fe200030f0eff */
[----:B------:R-:W-:Y:S01]  /*0c30*/  IMAD R119, R233, 0x63, RZ ;  /* 0x00000063e9777824 */ /* 0x000fe200078e02ff */
[-C--:B------:R-:W-:Y:S01]  /*0c40*/  IADD3 R70, P5, PT, R73, R250.reuse, RZ ;  /* 0x000000fa49467210 */ /* 0x080fe20007fbe0ff */
[----:B------:R-:W-:Y:S01]  /*0c50*/  IMAD R111, R233, 0x2b, RZ ;  /* 0x0000002be96f7824 */ /* 0x000fe200078e02ff */
[----:B------:R-:W-:Y:S01]  /*0c60*/  IADD3 R10, P6, PT, R11, R250, RZ ;  /* 0x000000fa0b0a7210 */ /* 0x000fe20007fde0ff */
[----:B------:R-:W-:Y:S01]  /*0c70*/  IMAD R141, R233, 0x2c, RZ ;  /* 0x0000002ce98d7824 */ /* 0x000fe200078e02ff */
[-C--:B------:R-:W-:Y:S01]  /*0c80*/  LEA.HI.X.SX32 R61, R61, R0.reuse, 0x1, P1 ;  /* 0x000000003d3d7211 */ /* 0x080fe200008f0eff */
[----:B------:R-:W-:Y:S01]  /*0c90*/  IMAD R175, R233, 0x35, RZ ;  /* 0x00000035e9af7824 */ /* 0x000fe200078e02ff */
[-C--:B------:R-:W-:Y:S01]  /*0ca0*/  LEA.HI.X.SX32 R235, R67, R0.reuse, 0x1, P3 ;  /* 0x0000000043eb7211 */ /* 0x080fe200018f0eff */
[----:B------:R-:W-:Y:S01]  /*0cb0*/  IMAD R177, R233, 0x4d, RZ ;  /* 0x0000004de9b17824 */ /* 0x000fe200078e02ff */
[----:B------:R-:W-:Y:S01]  /*0cc0*/  LEA.HI.X.SX32 R7, R7, R0, 0x1, P4 ;  /* 0x0000000007077211 */ /* 0x000fe200020f0eff */
[----:B------:R-:W-:Y:S01]  /*0cd0*/  IMAD R125, R233, 0x7b, RZ ;  /* 0x0000007be97d7824 */ /* 0x000fe200078e02ff */
[-C--:B------:R-:W-:Y:S01]  /*0ce0*/  IADD3 RZ, P1, PT, R129, R250.reuse, RZ ;  /* 0x000000fa81ff7210 */ /* 0x080fe20007f3e0ff */
        /* <DEDUP_REMOVED lines=23> */
[----:B------:R-:W-:Y:S01]  /*0e60*/  IADD3 R78, P3, PT, R81, R250, RZ ;  /* 0x000000fa514e7210 */ /* 0x000fe20007f7e0ff */
[----:B------:R-:W-:Y:S01]  /*0e70*/  IMAD R165, R233, 0x45, RZ ;  /* 0x00000045e9a57824 */ /* 0x000fe200078e02ff */
[----:B------:R-:W-:Y:S01]  /*0e80*/  LEA.HI.X.SX32 R75, R77, R0, 0x1, P2 ;  /* 0x000000004d4b7211 */ /* 0x000fe200010f0eff */
[----:B------:R-:W-:Y:S01]  /*0e90*/  IMAD R199, R233, 0x46, RZ ;  /* 0x00000046e9c77824 */ /* 0x000fe200078e02ff */
[-C--:B------:R-:W-:Y:S01]  /*0ea0*/  IADD3 R130, P1, PT, R131, R250.reuse, RZ ;  /* 0x000000fa83827210 */ /* 0x080fe20007f3e0ff */
        /* <DEDUP_REMOVED lines=40> */
[----:B------:R-:W-:Y:S01]  /*1130*/  BAR.SYNC.DEFER_BLOCKING 0x0 ;  /* 0x0000000000007b1d */ /* 0x000fe20000010000 */
        /* <DEDUP_REMOVED lines=18> */
[----:B------:R-:W-:Y:S01]  /*1260*/  IADD3 RZ, P6, PT, R97, R250, RZ ;  /* 0x000000fa61ff7210 */ /* 0x000fe20007fde0ff */
[----:B------:R-:W-:Y:S01]  /*1270*/  IMAD R36, R233, 0x37, RZ ;  /* 0x00000037e9247824 */ /* 0x000fe200078e02ff */
[-C--:B------:R-:W-:Y:S01]  /*1280*/  LEA.HI.X.SX32 R91, R93, R0.reuse, 0x1, P3 ;  /* 0x000000005d5b7211 */ /* 0x080fe200018f0eff */
[----:B------:R-:W-:Y:S01]  /*1290*/  STL [R1+0x4], R239 ;  /* 0x000004ef01007387 */ /* 0x000fe20000100800 */
[-C--:B------:R-:W-:Y:S01]  /*12a0*/  LEA.HI.X.SX32 R145, R145, R0.reuse, 0x1, P1 ;  /* 0x0000000091917211 */ /* 0x080fe200008f0eff */
[----:B------:R-:W-:Y:S01]  /*12b0*/  IMAD R198, R233, 0x4f, RZ ;  /* 0x0000004fe9c67824 */ /* 0x000fe200078e02ff */
[-C--:B------:R-:W-:Y:S01]  /*12c0*/  LEA.HI.X.SX32 R31, R31, R0.reuse, 0x1, P4 ;  /* 0x000000001f1f7211 */ /* 0x080fe200020f0eff */
[----:B------:R-:W-:Y:S01]  /*12d0*/  STL.64 [R1+0x18], R66 ;  /* 0x0000184201007387 */ /* 0x000fe20000100a00 */
        /* <DEDUP_REMOVED lines=10> */
[----:B------:R-:W-:Y:S01]  /*1380*/  LEA.HI.X.SX32 R97, R97, R0, 0x1, P6 ;  /* 0x0000000061617211 */ /* 0x000fe200030f0eff */
[----:B0-----:R-:W-:Y:S01]  /*1390*/  ULEA UR19, UR6, UR19, 0x18 ;  /* 0x0000001306137291 */ /* 0x001fe2000f8ec0ff */
[----:B------:R-:W-:Y:S01]  /*13a0*/  IADD3 R98, P6, PT, R103, R250, RZ ;  /* 0x000000fa67627210 */ /* 0x000fe20007fde0ff */
[----:B------:R-:W0:Y:S01]  /*13b0*/  LDCU.64 UR4, c[0x0][0x3b0] ;  /* 0x00007600ff0477ac */ /* 0x000e220008000a00 */
[----:B------:R-:W-:-:S02]  /*13c0*/  LEA.HI.X.SX32 R151, R151, R0, 0x1, P1 ;  /* 0x0000000097977211 */ /* 0x000fc400008f0eff */
[----:B------:R-:W-:Y:S01]  /*13d0*/  IADD3 RZ, P2, PT, R161, R250, RZ ;  /* 0x000000faa1ff7210 */ /* 0x000fe20007f5e0ff */
[----:B------:R-:W1:Y:S01]  /*13e0*/  LDCU.64 UR8, c[0x0][0x3b0] ;  /* 0x00007600ff0877ac */ /* 0x000e620008000a00 */
[----:B------:R-:W-:Y:S02]  /*13f0*/  LEA.HI.X.SX32 R101, R101, R0, 0x1, P4 ;  /* 0x0000000065657211 */ /* 0x000fe400020f0eff */
[-C--:B------:R-:W-:Y:S01]  /*1400*/  IADD3 R156, P1, PT, R157, R250.reuse, RZ ;  /* 0x000000fa9d9c7210 */ /* 0x080fe20007f3e0ff */
[----:B------:R-:W2:Y:S01]  /*1410*/  LDCU UR7, c[0x0][0x3b8] ;  /* 0x00007700ff0777ac */ /* 0x000ea20008000800 */
[----:B------:R-:W-:Y:S02]  /*1420*/  LEA R159, R233, R233, 0x2 ;  /* 0x000000e9e99f7211 */ /* 0x000fe400078e10ff */
[----:B------:R-:W-:Y:S02]  /*1430*/  IADD3 R102, P4, PT, R105, R250, RZ ;  /* 0x000000fa69667210 */ /* 0x000fe40007f9e0ff */
[----:B------:R-:W-:-:S02]  /*1440*/  LEA.HI.X.SX32 R237, R99, R0, 0x1, P5 ;  /* 0x0000000063ed7211 */ /* 0x000fc400028f0eff */
[----:B------:R-:W-:Y:S02]  /*1450*/  IADD3 R104, P5, PT, R107, R250, RZ ;  /* 0x000000fa6b687210 */ /* 0x000fe40007fbe0ff */
[----:B------:R-:W-:Y:S02]  /*1460*/  LEA.HI.X.SX32 R99, R103, R0, 0x1, P6 ;  /* 0x0000000067637211 */ /* 0x000fe400030f0eff */
[----:B------:R-:W-:Y:S02]  /*1470*/  IADD3 R106, P6, PT, R109, R250, RZ ;  /* 0x000000fa6d6a7210 */ /* 0x000fe40007fde0ff */
[-C--:B------:R-:W-:Y:S01]  /*1480*/  LEA.HI.X.SX32 R157, R157, R0.reuse, 0x1, P1 ;  /* 0x000000009d9d7211 */ /* 0x080fe200008f0eff */
[----:B------:R3:W-:Y:S01]  /*1490*/  STL.64 [R1+0x10], R98 ;  /* 0x0000106201007387 */ /* 0x0007e20000100a00 */
[----:B------:R-:W-:Y:S02]  /*14a0*/  LEA.HI.X.SX32 R161, R161, R0, 0x1, P2 ;  /* 0x00000000a1a17211 */ /* 0x000fe400010f0eff */
[----:B------:R-:W-:-:S02]  /*14b0*/  IADD3 RZ, P3, PT, R133, R250, RZ ;  /* 0x000000fa85ff7210 */ /* 0x000fc40007f7e0ff */
[----:B------:R-:W-:Y:S02]  /*14c0*/  LEA.HI.X.SX32 R103, R105, R0, 0x1, P4 ;  /* 0x0000000069677211 */ /* 0x000fe400020f0eff */
[-C--:B------:R-:W-:Y:S02]  /*14d0*/  IADD3 R158, P1, PT, R159, R250.reuse, RZ ;  /* 0x000000fa9f9e7210 */ /* 0x080fe40007f3e0ff */
[----:B------:R-:W-:Y:S02]  /*14e0*/  IADD3 R162, P2, PT, R163, R250, RZ ;  /* 0x000000faa3a27210 */ /* 0x000fe40007f5e0ff */
[-C--:B------:R-:W-:Y:S02]  /*14f0*/  LEA.HI.X.SX32 R105, R107, R0.reuse, 0x1, P5 ;  /* 0x000000006b697211 */ /* 0x080fe400028f0eff */
[----:B------:R-:W-:Y:S02]  /*1500*/  LEA.HI.X.SX32 R107, R109, R0, 0x1, P6 ;  /* 0x000000006d6b7211 */ /* 0x000fe400030f0eff */
[----:B------:R-:W-:-:S02]  /*1510*/  IADD3 R112, P6, PT, R113, R250, RZ ;  /* 0x000000fa71707210 */ /* 0x000fc40007fde0ff */
[-C--:B------:R-:W-:Y:S02]  /*1520*/  LEA.HI.X.SX32 R133, R133, R0.reuse, 0x1, P3 ;  /* 0x0000000085857211 */ /* 0x080fe400018f0eff */
[-C--:B------:R-:W-:Y:S02]  /*1530*/  LEA.HI.X.SX32 R159, R159, R0.reuse, 0x1, P1 ;  /* 0x000000009f9f7211 */ /* 0x080fe400008f0eff */
[----:B------:R-:W-:Y:S02]  /*1540*/  LEA.HI.X.SX32 R163, R163, R0, 0x1, P2 ;  /* 0x00000000a3a37211 */ /* 0x000fe400010f0eff */
[-C--:B------:R-:W-:Y:S02]  /*1550*/  IADD3 R134, P3, PT, R135, R250.reuse, RZ ;  /* 0x000000fa87867210 */ /* 0x080fe40007f7e0ff */
[-C--:B------:R-:W-:Y:S02]  /*1560*/  IADD3 R168, P1, PT, R169, R250.reuse, RZ ;  /* 0x000000faa9a87210 */ /* 0x080fe40007f3e0ff */
[----:B------:R-:W-:-:S02]  /*1570*/  IADD3 R170, P2, PT, R171, R250, RZ ;  /* 0x000000faabaa7210 */ /* 0x000fc40007f5e0ff */
[----:B------:R-:W-:Y:S02]  /*1580*/  LEA.HI.X.SX32 R113, R113, R0, 0x1, P6 ;  /* 0x0000000071717211 */ /* 0x000fe400030f0eff */
[----:B------:R-:W-:Y:S02]  /*1590*/  IADD3 R118, P6, PT, R119, R250, RZ ;  /* 0x000000fa77767210 */ /* 0x000fe40007fde0ff */
[-C--:B------:R-:W-:Y:S02]  /*15a0*/  LEA.HI.X.SX32 R135, R135, R0.reuse, 0x1, P3 ;  /* 0x0000000087877211 */ /* 0x080fe400018f0eff */
[-C--:B------:R-:W-:Y:S02]  /*15b0*/  LEA.HI.X.SX32 R169, R169, R0.reuse, 0x1, P1 ;  /* 0x00000000a9a97211 */ /* 0x080fe400008f0eff */
[----:B------:R-:W-:Y:S02]  /*15c0*/  LEA.HI.X.SX32 R171, R171, R0, 0x1, P2 ;  /* 0x00000000abab7211 */ /* 0x000fe400010f0eff */
[----:B------:R-:W-:-:S02]  /*15d0*/  IADD3 R108, P4, PT, R111, R250, RZ ;  /* 0x000000fa6f6c7210 */ /* 0x000fc40007f9e0ff */
[-C--:B------:R-:W-:Y:S02]  /*15e0*/  IADD3 R140, P3, PT, R141, R250.reuse, RZ ;  /* 0x000000fa8d8c7210 */ /* 0x080fe40007f7e0ff */
[-C--:B------:R-:W-:Y:S02]  /*15f0*/  IADD3 R174, P1, PT, R175, R250.reuse, RZ ;  /* 0x000000faafae7210 */ /* 0x080fe40007f3e0ff */
[----:B------:R-:W-:Y:S02]  /*1600*/  IADD3 R176, P2, PT, R177, R250, RZ ;  /* 0x000000fab1b07210 */ /* 0x000fe40007f5e0ff */
[----:B------:R-:W-:Y:S02]  /*1610*/  LEA.HI.X.SX32 R119, R119, R0, 0x1, P6 ;  /* 0x0000000077777211 */ /* 0x000fe400030f0eff */
[----:B------:R-:W-:Y:S02]  /*1620*/  IADD3 R124, P6, PT, R125, R250, RZ ;  /* 0x000000fa7d7c7210 */ /* 0x000fe40007fde0ff */
[----:B------:R-:W-:-:S02]  /*1630*/  SHF.L.U32 R127, R233, 0x2, RZ ;  /* 0x00000002e97f7819 */ /* 0x000fc400000006ff */
[-C--:B------:R-:W-:Y:S02]  /*1640*/  LEA.HI.X.SX32 R109, R111, R0.reuse, 0x1, P4 ;  /* 0x000000006f6d7211 */ /* 0x080fe400020f0eff */
[-C--:B------:R-:W-:Y:S02]  /*1650*/  LEA.HI.X.SX32 R141, R141, R0.reuse, 0x1, P3 ;  /* 0x000000008d8d7211 */ /* 0x080fe400018f0eff */
[-C--:B------:R-:W-:Y:S02]  /*1660*/  LEA.HI.X.SX32 R175, R175, R0.reuse, 0x1, P1 ;  /* 0x00000000afaf7211 */ /* 0x080fe400008f0eff */
[----:B------:R-:W-:Y:S02]  /*1670*/  LEA.HI.X.SX32 R177, R177, R0, 0x1, P2 ;  /* 0x00000000b1b17211 */ /* 0x000fe400010f0eff */
[-C--:B------:R-:W-:Y:S02]  /*1680*/  IADD3 R110, P5, PT, R229, R250.reuse, RZ ;  /* 0x000000fae56e7210 */ /* 0x080fe40007fbe0ff */
[----:B------:R-:W-:-:S02]  /*1690*/  IADD3 R114, P4, PT, R115, R250, RZ ;  /* 0x000000fa73727210 */ /* 0x000fc40007f9e0ff */
[-C--:B------:R-:W-:Y:S02]  /*16a0*/  IADD3 R146, P3, PT, R147, R250.reuse, RZ ;  /* 0x000000fa93927210 */ /* 0x080fe40007f7e0ff */
[-C--:B------:R-:W-:Y:S02]  /*16b0*/  IADD3 R180, P1, PT, R181, R250.reuse, RZ ;  /* 0x000000fab5b47210 */ /* 0x080fe40007f3e0ff */
[----:B------:R-:W-:Y:S02]  /*16c0*/  IADD3 R182, P2, PT, R183, R250, RZ ;  /* 0x000000fab7b67210 */ /* 0x000fe40007f5e0ff */
[----:B------:R-:W-:Y:S02]  /*16d0*/  LEA.HI.X.SX32 R125, R125, R0, 0x1, P6 ;  /* 0x000000007d7d7211 */ /* 0x000fe400030f0eff */
[----:B------:R-:W-:Y:S02]  /*16e0*/  IADD3 R126, P6, PT, R127, R250, RZ ;  /* 0x000000fa7f7e7210 */ /* 0x000fe40007fde0ff */
[----:B------:R-:W-:-:S02]  /*16f0*/  LEA.HI.X.SX32 R111, R229, R0, 0x1, P5 ;  /* 0x00000000e56f7211 */ /* 0x000fc400028f0eff */
        /* <DEDUP_REMOVED lines=17> */
[----:B------:R-:W-:-:S02]  /*1810*/  IADD3 RZ, P4, PT, R165, R250, RZ ;  /* 0x000000faa5ff7210 */ /* 0x000fc40007f9e0ff */
[-C--:B------:R-:W-:Y:S02]  /*1820*/  IADD3 RZ, P3, PT, R199, R250.reuse, RZ ;  /* 0x000000fac7ff7210 */ /* 0x080fe40007f7e0ff */
        /* <DEDUP_REMOVED lines=9> */
[-C--:B------:R-:W-:Y:S02]  /*18c0*/  IADD3 RZ, P5, PT, R195, R250.reuse, RZ ;  /* 0x000000fac3ff7210 */ /* 0x080fe40007fbe0ff */
        /* <DEDUP_REMOVED lines=28> */
[----:B------:R-:W-:Y:S02]  /*1a90*/  LEA R132, R233, -R233, 0x5 ;  /* 0x800000e9e9847211 */ /* 0x000fe400078e28ff */
[----:B------:R-:W-:Y:S02]  /*1aa0*/  LEA.HI.X.SX32 R155, R155, R0, 0x1, P6 ;  /* 0x000000009b9b7211 */ /* 0x000fe400030f0eff */
[----:B------:R-:W-:-:S02]  /*1ab0*/  IADD3 RZ, P6, PT, R225, R250, RZ ;  /* 0x000000fae1ff7210 */ /* 0x000fc40007fde0ff */
[-C--:B------:R-:W-:Y:S02]  /*1ac0*/  LEA.HI.X.SX32 R179, R179, R0.reuse, 0x1, P4 ;  /* 0x00000000b3b37211 */ /* 0x080fe400020f0eff */
[-C--:B------:R-:W-:Y:S02]  /*1ad0*/  LEA.HI.X.SX32 R207, R207, R0.reuse, 0x1, P5 ;  /* 0x00000000cfcf7211 */ /* 0x080fe400028f0eff */
[-C--:B------:R-:W-:Y:S02]  /*1ae0*/  LEA.HI.X.SX32 R217, R217, R0.reuse, 0x1, P3 ;  /* 0x00000000d9d97211 */ /* 0x080fe400018f0eff */
[-C--:B------:R-:W-:Y:S02]  /*1af0*/  LEA.HI.X.SX32 R219, R219, R0.reuse, 0x1, P1 ;  /* 0x00000000dbdb7211 */ /* 0x080fe400008f0eff */
[----:B------:R-:W-:Y:S02]  /*1b00*/  LEA.HI.X.SX32 R221, R221, R0, 0x1, P2 ;  /* 0x00000000dddd7211 */ /* 0x000fe400010f0eff */
[----:B------:R-:W-:-:S02]  /*1b10*/  IADD3 R184, P4, PT, R185, R250, RZ ;  /* 0x000000fab9b87210 */ /* 0x000fc40007f9e0ff */
[-C--:B------:R-:W-:Y:S02]  /*1b20*/  IADD3 R214, P5, PT, R215, R250.reuse, RZ ;  /* 0x000000fad7d67210 */ /* 0x080fe40007fbe0ff */
[-C--:B------:R-:W-:Y:S02]  /*1b30*/  IADD3 R228, P1, PT, R164, R250.reuse, RZ ;  /* 0x000000faa4e47210 */ /* 0x080fe40007f3e0ff */
[-C--:B------:R-:W-:Y:S02]  /*1b40*/  IADD3 R230, P2, PT, R160, R250.reuse, RZ ;  /* 0x000000faa0e67210 */ /* 0x080fe40007f5e0ff */
[----:B------:R-:W-:Y:S02]  /*1b50*/  IADD3 R232, P3, PT, R132, R250, RZ ;  /* 0x000000fa84e87210 */ /* 0x000fe40007f7e0ff */
[-C--:B------:R-:W-:Y:S02]  /*1b60*/  LEA.HI.X.SX32 R225, R225, R0.reuse, 0x1, P6 ;  /* 0x00000000e1e17211 */ /* 0x080fe400030f0eff */
[----:B------:R-:W-:-:S02]  /*1b70*/  LEA.HI.X.SX32 R185, R185, R0, 0x1, P4 ;  /* 0x00000000b9b97211 */ /* 0x000fc400020f0eff */
[----:B------:R-:W-:Y:S01]  /*1b80*/  LEA.HI.X.SX32 R215, R215, R0, 0x1, P5 ;  /* 0x00000000d7d77211 */ /* 0x000fe200028f0eff */
[----:B------:R4:W-:Y:S01]  /*1b90*/  STL [R1+0x8], R225 ;  /* 0x000008e101007387 */ /* 0x0009e20000100800 */
[----:B---3--:R-:W-:Y:S02]  /*1ba0*/  MOV R98, R236 ;  /* 0x000000ec00627202 */ /* 0x008fe40000000f00 */
[----:B------:R-:W-:Y:S02]  /*1bb0*/  MOV R66, R234 ;  /* 0x000000ea00427202 */ /* 0x000fe40000000f00 */
[-C--:B------:R-:W-:Y:S02]  /*1bc0*/  LEA.HI.X.SX32 R229, R164, R0.reuse, 0x1, P1 ;  /* 0x00000000a4e57211 */ /* 0x080fe400008f0eff */
[-C--:B------:R-:W-:Y:S02]  /*1bd0*/  LEA.HI.X.SX32 R231, R160, R0.reuse, 0x1, P2 ;  /* 0x00000000a0e77211 */ /* 0x080fe400010f0eff */
[----:B------:R-:W-:-:S02]  /*1be0*/  LEA.HI.X.SX32 R233, R132, R0, 0x1, P3 ;  /* 0x0000000084e97211 */ /* 0x000fc400018f0eff */
[-C--:B------:R-:W-:Y:S02]  /*1bf0*/  IADD3 RZ, P4, PT, R227, R250.reuse, RZ ;  /* 0x000000fae3ff7210 */ /* 0x080fe40007f9e0ff */
[-C--:B------:R-:W-:Y:S02]  /*1c00*/  IADD3 R222, P5, PT, R223, R250.reuse, RZ ;  /* 0x000000fadfde7210 */ /* 0x080fe40007fbe0ff */
[-C--:B------:R-:W-:Y:S02]  /*1c10*/  IADD3 R234, P1, PT, R68, R250.reuse, RZ ;  /* 0x000000fa44ea7210 */ /* 0x080fe40007f3e0ff */
[-C--:B------:R-:W-:Y:S02]  /*1c20*/  IADD3 R236, P2, PT, R40, R250.reuse, RZ ;  /* 0x000000fa28ec7210 */ /* 0x080fe40007f5e0ff */
[----:B------:R-:W-:Y:S02]  /*1c30*/  IADD3 R238, P3, PT, R36, R250, RZ ;  /* 0x000000fa24ee7210 */ /* 0x000fe40007f7e0ff */
[----:B----4-:R-:W-:-:S02]  /*1c40*/  MOV R225, R239 ;  /* 0x000000ef00e17202 */ /* 0x010fc40000000f00 */
[----:B------:R-:W-:Y:S02]  /*1c50*/  MOV R99, R237 ;  /* 0x000000ed00637202 */ /* 0x000fe40000000f00 */
[----:B------:R-:W-:Y:S02]  /*1c60*/  MOV R67, R235 ;  /* 0x000000eb00437202 */ /* 0x000fe40000000f00 */
[-C--:B------:R-:W-:Y:S02]  /*1c70*/  LEA.HI.X.SX32 R227, R227, R0.reuse, 0x1, P4 ;  /* 0x00000000e3e37211 */ /* 0x080fe400020f0eff */
[-C--:B------:R-:W-:Y:S02]  /*1c80*/  LEA.HI.X.SX32 R223, R223, R0.reuse, 0x1, P5 ;  /* 0x00000000dfdf7211 */ /* 0x080fe400028f0eff */
[-C--:B------:R-:W-:Y:S02]  /*1c90*/  LEA.HI.X.SX32 R235, R68, R0.reuse, 0x1, P1 ;  /* 0x0000000044eb7211 */ /* 0x080fe400008f0eff */
[----:B------:R-:W-:-:S02]  /*1ca0*/  LEA.HI.X.SX32 R237, R40, R0, 0x1, P2 ;  /* 0x0000000028ed7211 */ /* 0x000fc400010f0eff */
[----:B------:R-:W-:Y:S02]  /*1cb0*/  LEA.HI.X.SX32 R239, R36, R0, 0x1, P3 ;  /* 0x0000000024ef7211 */ /* 0x000fe400018f0eff */
[-C--:B------:R-:W-:Y:S01]  /*1cc0*/  IADD3 R240, P1, PT, R198, R250.reuse, RZ ;  /* 0x000000fac6f07210 */ /* 0x080fe20007f3e0ff */
[----:B0-----:R-:W-:Y:S01]  /*1cd0*/  UIMAD UR4, UR18, UR4, URZ ;  /* 0x00000004120472a4 */ /* 0x001fe2000f8e02ff */
[-C--:B------:R-:W-:Y:S01]  /*1ce0*/  IADD3 R242, P2, PT, R194, R250.reuse, RZ ;  /* 0x000000fac2f27210 */ /* 0x080fe20007f5e0ff */
[----:B------:R-:W0:Y:S01]  /*1cf0*/  LDC R36, c[0x0][0x380] ;  /* 0x0000e000ff247b82 */ /* 0x000e220000000800 */
[-C--:B------:R-:W-:Y:S02]  /*1d00*/  IADD3 R244, P3, PT, R128, R250.reuse, RZ ;  /* 0x000000fa80f47210 */ /* 0x080fe40007f7e0ff */
[-C--:B------:R-:W-:Y:S02]  /*1d10*/  IADD3 R246, P4, PT, R100, R250.reuse, RZ ;  /* 0x000000fa64f67210 */ /* 0x080fe40007f9e0ff */
[----:B------:R-:W-:-:S02]  /*1d20*/  IADD3 R248, P5, PT, R96, R250, RZ ;  /* 0x000000fa60f87210 */ /* 0x000fc40007fbe0ff */
[----:B------:R-:W-:Y:S02]  /*1d30*/  IADD3 R250, P6, PT, R2, R250, RZ ;  /* 0x000000fa02fa7210 */ /* 0x000fe40007fde0ff */
[-C--:B------:R-:W-:Y:S02]  /*1d40*/  LEA.HI.X.SX32 R241, R198, R0.reuse, 0x1, P1 ;  /* 0x00000000c6f17211 */ /* 0x080fe400008f0eff */
[-C--:B------:R-:W-:Y:S02]  /*1d50*/  LEA.HI.X.SX32 R243, R194, R0.reuse, 0x1, P2 ;  /* 0x00000000c2f37211 */ /* 0x080fe400010f0eff */
[-C--:B------:R-:W-:Y:S02]  /*1d60*/  LEA.HI.X.SX32 R245, R128, R0.reuse, 0x1, P3 ;  /* 0x0000000080f57211 */ /* 0x080fe400018f0eff */
[-C--:B------:R-:W-:Y:S02]  /*1d70*/  LEA.HI.X.SX32 R247, R100, R0.reuse, 0x1, P4 ;  /* 0x0000000064f77211 */ /* 0x080fe400020f0eff */
[----:B------:R-:W-:-:S02]  /*1d80*/  LEA.HI.X.SX32 R249, R96, R0, 0x1, P5 ;  /* 0x0000000060f97211 */ /* 0x000fc400028f0eff */
[----:B------:R-:W-:Y:S02]  /*1d90*/  LEA.HI.X.SX32 R251, R2, R0, 0x1, P6 ;  /* 0x0000000002fb7211 */ /* 0x000fe400030f0eff */
[----:B------:R-:W3:Y:S01]  /*1da0*/  LDS R0, [UR19] ;  /* 0x00000013ff007984 */ /* 0x000ee20008000800 */
[----:B------:R-:W-:Y:S01]  /*1db0*/  BAR.SYNC.DEFER_BLOCKING 0x0 ;  /* 0x0000000000007b1d */ /* 0x000fe20000010000 */
[----:B------:R-:W-:-:S05]  /*1dc0*/  IMAD R2, R252, UR5, RZ ;  /* 0x00000005fc027c24 */ /* 0x000fca000f8e02ff */
[----:B------:R4:W5:Y:S04]  /*1dd0*/  LDG.E.U8 R8, desc[UR32][R8.64] ;  /* 0x0000002008087981 */ /* 0x000968000c1e1100 */
[----:B------:R-:W5:Y:S04]  /*1de0*/  LDG.E.U8 R4, desc[UR32][R4.64] ;  /* 0x0000002004047981 */ /* 0x000f68000c1e1100 */
[----:B------:R-:W5:Y:S01]  /*1df0*/  LDG.E.U8 R6, desc[UR32][R6.64] ;  /* 0x0000002006067981 */ /* 0x000f62000c1e1100 */
[----:B----4-:R-:W4:Y:S03]  /*1e00*/  LDC R9, c[0x0][0x380] ;  /* 0x0000e000ff097b82 */ /* 0x010f260000000800 */
[----:B------:R-:W5:Y:S04]  /*1e10*/  LDG.E.U8 R12, desc[UR32][R12.64] ;  /* 0x000000200c0c7981 */ /* 0x000f68000c1e1100 */
[----:B------:R-:W5:Y:S04]  /*1e20*/  LDG.E.U8 R5, desc[UR32][R66.64] ;  /* 0x0000002042057981 */ /* 0x000f68000c1e1100 */
[----:B------:R-:W5:Y:S01]  /*1e30*/  LDG.E.U8 R7, desc[UR32][R98.64] ;  /* 0x0000002062077981 */ /* 0x000f62000c1e1100 */
[----:B-1----:R-:W-:-:S03]  /*1e40*/  UIMAD UR8, UR18, UR8, URZ ;  /* 0x00000008120872a4 */ /* 0x002fc6000f8e02ff */
[----:B------:R1:W5:Y:S04]  /*1e50*/  LDG.E.U8 R10, desc[UR32][R10.64] ;  /* 0x000000200a0a7981 */ /* 0x000368000c1e1100 */
[----:B------:R-:W3:Y:S04]  /*1e60*/  LDL.LU.64 R66, [R1+0x18] ;  /* 0x0000180001427983 */ /* 0x000ee80000300a00 */
[----:B------:R-:W3:Y:S01]  /*1e70*/  LDL.LU.64 R98, [R1+0x10] ;  /* 0x0000100001627983 */ /* 0x000ee20000300a00 */
[----:B----4-:R-:W-:-:S03]  /*1e80*/  IADD3 R2, PT, PT, R2, UR4, R9 ;  /* 0x0000000402027c10 */ /* 0x010fc6000fffe009 */
[----:B------:R4:W5:Y:S01]  /*1e90*/  LDG.E.U8 R30, desc[UR32][R30.64] ;  /* 0x000000201e1e7981 */ /* 0x000962000c1e1100 */
[----:B------:R-:W-:-:S03]  /*1ea0*/  IADD3 R224, PT, PT, R2, UR10, RZ ;  /* 0x0000000a02e07c10 */ /* 0x000fc6000fffe0ff */
[----:B------:R-:W5:Y:S04]  /*1eb0*/  LDG.E.U8 R13, desc[UR32][R2.64] ;  /* 0x00000020020d7981 */ /* 0x000f68000c1e1100 */
[----:B------:R0:W-:Y:S04]  /*1ec0*/  STL [R1], R224 ;  /* 0x000000e001007387 */ /* 0x0001e80000100800 */
[----:B------:R-:W3:Y:S04]  /*1ed0*/  LDL.LU R225, [R1+0x8] ;  /* 0x0000080001e17983 */ /* 0x000ee80000300800 */
[----:B------:R-:W3:Y:S01]  /*1ee0*/  LDL.LU.64 R2, [R1] ;  /* 0x0000000001027983 */ /* 0x000ee20000300a00 */
[----:B-1----:R-:W-:Y:S01]  /*1ef0*/  IMAD R11, R252, UR9, RZ ;  /* 0x00000009fc0b7c24 */ /* 0x002fe2000f8e02ff */
[----:B--2---:R-:W-:-:S02]  /*1f00*/  USHF.L.U32 UR4, UR7, 0x6, URZ ;  /* 0x0000000607047899 */ /* 0x004fc400080006ff */
[----:B------:R-:W5:Y:S02]  /*1f10*/  LDG.E.U8 R14, desc[UR32][R14.64] ;  /* 0x000000200e0e7981 */ /* 0x000f64000c1e1100 */
[----:B0-----:R-:W-:Y:S01]  /*1f20*/  IADD3 R11, PT, PT, R11, UR8, R36 ;  /* 0x000000080b0b7c10 */ /* 0x001fe2000fffe024 */
[----:B------:R-:W-:Y:S01]  /*1f30*/  UIMAD UR5, UR7, 0x3b, URZ ;  /* 0x0000003b070578a4 */ /* 0x000fe2000f8e02ff */
[----:B----4-:R-:W0:Y:S02]  /*1f40*/  S2R R31, SR_TID.X ;  /* 0x00000000001f7919 */ /* 0x010e240000002100 */
[C---:B------:R-:W-:Y:S01]  /*1f50*/  IADD3 R36, PT, PT, R11.reuse, UR4, RZ ;  /* 0x000000040b247c10 */ /* 0x040fe2000fffe0ff */
[----:B------:R-:W-:Y:S01]  /*1f60*/  UIMAD UR4, UR7, 0x3c, URZ ;  /* 0x0000003c070478a4 */ /* 0x000fe2000f8e02ff */
[----:B------:R1:W5:Y:S01]  /*1f70*/  LDG.E.U8 R16, desc[UR32][R16.64] ;  /* 0x0000002010107981 */ /* 0x000362000c1e1100 */
[----:B------:R-:W-:Y:S01]  /*1f80*/  IADD3 R96, PT, PT, R11, UR5, RZ ;  /* 0x000000050b607c10 */ /* 0x000fe2000fffe0ff */
[----:B------:R-:W-:-:S02]  /*1f90*/  UIMAD UR5, UR7, 0x3f, URZ ;  /* 0x0000003f070578a4 */ /* 0x000fc4000f8e02ff */
[----:B------:R-:W-:Y:S01]  /*1fa0*/  UIMAD UR8, UR7, 0x41, URZ ;  /* 0x00000041070878a4 */ /* 0x000fe2000f8e02ff */
[C---:B------:R-:W-:Y:S01]  /*1fb0*/  IADD3 R128, PT, PT, R11.reuse, UR4, RZ ;  /* 0x000000040b807c10 */ /* 0x040fe2000fffe0ff */
[----:B------:R-:W-:Y:S01]  /*1fc0*/  UIMAD UR4, UR7, 0x45, URZ ;  /* 0x00000045070478a4 */ /* 0x000fe2000f8e02ff */
[----:B---3--:R-:W-:Y:S01]  /*1fd0*/  R2UR UR20, R0 ;  /* 0x00000000001472ca */ /* 0x008fe200000e0000 */
[----:B------:R-:W-:Y:S01]  /*1fe0*/  UIMAD UR9, UR7, 0x42, URZ ;  /* 0x00000042070978a4 */ /* 0x000fe2000f8e02ff */
[C---:B------:R-:W-:Y:S01]  /*1ff0*/  IADD3 R224, PT, PT, R11.reuse, UR5, RZ ;  /* 0x000000050be07c10 */ /* 0x040fe2000fffe0ff */
[----:B------:R-:W-:Y:S01]  /*2000*/  UIMAD UR10, UR7, 0x43, URZ ;  /* 0x00000043070a78a4 */ /* 0x000fe2000f8e02ff */
[C---:B------:R-:W-:Y:S01]  /*2010*/  IADD3 R40, PT, PT, R11.reuse, UR8, RZ ;  /* 0x000000080b287c10 */ /* 0x040fe2000fffe0ff */
[----:B------:R-:W5:Y:S01]  /*2020*/  LDG.E.U8 R28, desc[UR32][R28.64] ;  /* 0x000000201c1c7981 */ /* 0x000f62000c1e1100 */
[C---:B------:R-:W-:Y:S01]  /*2030*/  IADD3 R164, PT, PT, R11.reuse, UR4, RZ ;  /* 0x000000040ba47c10 */ /* 0x040fe2000fffe0ff */
[----:B------:R-:W2:Y:S01]  /*2040*/  LDCU UR5, c[0x0][0x3c8] ;  /* 0x00007900ff0577ac */ /* 0x000ea20008000800 */
[C---:B------:R-:W-:Y:S01]  /*2050*/  IADD3 R68, PT, PT, R11.reuse, UR9, RZ ;  /* 0x000000090b447c10 */ /* 0x040fe2000fffe0ff */
[----:B------:R-:W5:Y:S01]  /*2060*/  LDG.E.U8 R18, desc[UR32][R18.64] ;  /* 0x0000002012127981 */ /* 0x000f62000c1e1100 */
[----:B------:R-:W3:Y:S01]  /*2070*/  LDCU UR4, c[0x0][0x3c0] ;  /* 0x00007800ff0477ac */ /* 0x000ee20008000800 */
[----:B------:R-:W-:-:S02]  /*2080*/  IADD3 R100, PT, PT, R11, UR10, RZ ;  /* 0x0000000a0b647c10 */ /* 0x000fc4000fffe0ff */
[----:B------:R-:W5:Y:S01]  /*2090*/  LDG.E.U8 R20, desc[UR32][R20.64] ;  /* 0x0000002014147981 */ /* 0x000f62000c1e1100 */
[----:B------:R-:W-:Y:S02]  /*20a0*/  UIMAD UR8, UR7, 0x3d, URZ ;  /* 0x0000003d070878a4 */ /* 0x000fe4000f8e02ff */
[----:B------:R-:W-:Y:S01]  /*20b0*/  UIMAD UR9, UR7, 0x44, URZ ;  /* 0x00000044070978a4 */ /* 0x000fe2000f8e02ff */
[----:B------:R-:W5:Y:S03]  /*20c0*/  LDG.E.U8 R22, desc[UR32][R22.64] ;  /* 0x0000002016167981 */ /* 0x000f66000c1e1100 */
[C---:B------:R-:W-:Y:S01]  /*20d0*/  IADD3 R160, PT, PT, R11.reuse, UR8, RZ ;  /* 0x000000080ba07c10 */ /* 0x040fe2000fffe0ff */
[----:B------:R-:W-:Y:S01]  /*20e0*/  UIMAD UR8, UR7, 0x46, URZ ;  /* 0x00000046070878a4 */ /* 0x000fe2000f8e02ff */
[----:B------:R-:W-:Y:S01]  /*20f0*/  IADD3 R132, PT, PT, R11, UR9, RZ ;  /* 0x000000090b847c10 */ /* 0x000fe2000fffe0ff */
[----:B------:R-:W-:Y:S01]  /*2100*/  UIMAD UR9, UR7, 0x3e, URZ ;  /* 0x0000003e070978a4 */ /* 0x000fe2000f8e02ff */
[----:B0-----:R-:W-:Y:S01]  /*2110*/  LOP3.LUT R9, R31, 0x7f, RZ, 0xc0, !PT ;  /* 0x0000007f1f097812 */ /* 0x001fe200078ec0ff */
[----:B------:R-:W-:Y:S01]  /*2120*/  UIMAD UR7, UR7, 0x47, URZ ;  /* 0x00000047070778a4 */ /* 0x000fe2000f8e02ff */
[----:B-1----:R-:W-:Y:S01]  /*2130*/  SHF.R.U32.HI R17, RZ, 0x5, R31 ;  /* 0x00000005ff117819 */ /* 0x002fe2000001161f */
[----:B------:R-:W5:Y:S01]  /*2140*/  LDG.E.U8 R24, desc[UR32][R24.64] ;  /* 0x0000002018187981 */ /* 0x000f62000c1e1100 */
[C---:B------:R-:W-:Y:S01]  /*2150*/  IADD3 R198, PT, PT, R11.reuse, UR8, RZ ;  /* 0x000000080bc67c10 */ /* 0x040fe2000fffe0ff */
[----:B---3--:R-:W-:Y:S01]  /*2160*/  UIMAD UR4, UR18, UR4, URZ ;  /* 0x00000004120472a4 */ /* 0x008fe2000f8e02ff */
[C---:B------:R-:W-:Y:S01]  /*2170*/  IADD3 R194, PT, PT, R11.reuse, UR9, RZ ;  /* 0x000000090bc27c10 */ /* 0x040fe2000fffe0ff */
[----:B------:R-:W5:Y:S01]  /*2180*/  LDG.E.U8 R26, desc[UR32][R26.64] ;  /* 0x000000201a1a7981 */ /* 0x000f62000c1e1100 */
[----:B------:R-:W-:Y:S01]  /*2190*/  IADD3 R226, PT, PT, R11, UR7, RZ ;  /* 0x000000070be27c10 */ /* 0x000fe2000fffe0ff */
[----:B--2---:R-:W-:Y:S01]  /*21a0*/  IMAD R11, R9, UR5, RZ ;  /* 0x00000005090b7c24 */ /* 0x004fe2000f8e02ff */
[----:B------:R-:W-:Y:S01]  /*21b0*/  USHF.R.S32.HI UR5, URZ, 0x1f, UR4 ;  /* 0x0000001fff057899 */ /* 0x000fe20008011404 */
[----:B------:R-:W5:Y:S03]  /*21c0*/  LDG.E.U8 R32, desc[UR32][R32.64] ;  /* 0x0000002020207981 */ /* 0x000f66000c1e1100 */
[----:B------:R-:W-:Y:S01]  /*21d0*/  SHF.R.S32.HI R0, RZ, 0x1f, R11 ;  /* 0x0000001fff007819 */ /* 0x000fe2000001140b */
[----:B------:R-:W5:Y:S01]  /*21e0*/  LDG.E.U8 R34, desc[UR32][R34.64] ;  /* 0x0000002022227981 */ /* 0x000f62000c1e1100 */
[----:B------:R-:W-:-:S03]  /*21f0*/  R2UR UR14, R17 ;  /* 0x00000000110e72ca */ /* 0x000fc600000e0000 */
[----:B------:R-:W5:Y:S04]  /*2200*/  LDG.E.U8 R38, desc[UR32][R38.64] ;  /* 0x0000002026267981 */ /* 0x000f68000c1e1100 */
        /* <DEDUP_REMOVED lines=59> */
[----:B------:R0:W5:Y:S04]  /*25c0*/  LDG.E.U8 R15, desc[UR32][R2.64] ;  /* 0x00000020020f7981 */ /* 0x000168000c1e1100 */
[----:B------:R1:W5:Y:S04]  /*25d0*/  LDG.E.U8 R174, desc[UR32][R174.64] ;  /* 0x00000020aeae7981 */ /* 0x000368000c1e1100 */
[----:B------:R1:W5:Y:S01]  /*25e0*/  LDG.E.U8 R176, desc[UR32][R176.64] ;  /* 0x00000020b0b07981 */ /* 0x000362000c1e1100 */
[----:B0-----:R-:W0:Y:S03]  /*25f0*/  LDC.64 R2, c[0x0][0x388] ;  /* 0x0000e200ff027b82 */ /* 0x001e260000000a00 */
[----:B------:R1:W5:Y:S04]  /*2600*/  LDG.E.U8 R178, desc[UR32][R178.64] ;  /* 0x00000020b2b27981 */ /* 0x000368000c1e1100 */
[----:B------:R1:W5:Y:S04]  /*2610*/  LDG.E.U8 R180, desc[UR32][R180.64] ;  /* 0x00000020b4b47981 */ /* 0x000368000c1e1100 */
[----:B------:R1:W5:Y:S04]  /*2620*/  LDG.E.U8 R182, desc[UR32][R182.64] ;  /* 0x00000020b6b67981 */ /* 0x000368000c1e1100 */
[----:B------:R1:W5:Y:S04]  /*2630*/  LDG.E.U8 R184, desc[UR32][R184.64] ;  /* 0x00000020b8b87981 */ /* 0x000368000c1e1100 */
[----:B------:R1:W5:Y:S04]  /*2640*/  LDG.E.U8 R186, desc[UR32][R186.64] ;  /* 0x00000020baba7981 */ /* 0x000368000c1e1100 */
[----:B------:R1:W5:Y:S01]  /*2650*/  LDG.E.U8 R188, desc[UR32][R188.64] ;  /* 0x00000020bcbc7981 */ /* 0x000362000c1e1100 */
[----:B0-----:R-:W-:-:S02]  /*2660*/  IADD3 RZ, P1, P2, R11, UR4, R2 ;  /* 0x000000040bff7c10 */ /* 0x001fc4000fa3e002 */
[----:B------:R-:W-:Y:S01]  /*2670*/  LOP3.LUT R2, R31, 0x80, RZ, 0xc0, !PT ;  /* 0x000000801f027812 */ /* 0x000fe200078ec0ff */
[----:B------:R1:W5:Y:S01]  /*2680*/  LDG.E.U8 R190, desc[UR32][R190.64] ;  /* 0x00000020bebe7981 */ /* 0x000362000c1e1100 */
[----:B------:R-:W-:-:S03]  /*2690*/  IADD3.X R29, PT, PT, R0, UR5, R3, P1, P2 ;  /* 0x00000005001d7c10 */ /* 0x000fc60008fe4403 */
[----:B------:R1:W5:Y:S01]  /*26a0*/  LDG.E.U8 R192, desc[UR32][R192.64] ;  /* 0x00000020c0c07981 */ /* 0x000362000c1e1100 */
[----:B------:R-:W-:-:S03]  /*26b0*/  LEA R3, R2, R9, 0x7 ;  /* 0x0000000902037211 */ /* 0x000fc600078e38ff */
[----:B------:R1:W5:Y:S04]  /*26c0*/  LDG.E.U8 R196, desc[UR32][R196.64] ;  /* 0x00000020c4c47981 */ /* 0x000368000c1e1100 */
        /* <DEDUP_REMOVED lines=36> */
[----:B------:R1:W5:Y:S01]  /*2910*/  LDG.E.U8 R226, desc[UR32][R226.64] ;  /* 0x00000020e2e27981 */ /* 0x000362000c1e1100 */
[----:B------:R-:W-:Y:S05]  /*2920*/  @P0 BRA `(.L_x_5) ;  /* 0x0000000000180947 */ /* 0x000fea0003800000 */
[----:B------:R-:W-:Y:S01]  /*2930*/  ELECT P1, URZ, PT ;  /* 0x0000000000ff782f */ /* 0x000fe20003820000 */
[----:B------:R-:W-:Y:S01]  /*2940*/  HFMA2 R0, -RZ, RZ, 0, 5.9604644775390625e-08 ;  /* 0x00000001ff007431 */ /* 0x000fe200000001ff */
[----:B------:R-:W-:Y:S01]  /*2950*/  UMOV UR4, 0x40 ;  /* 0x0000004000047882 */ /* 0x000fe20000000000 */
[----:B------:R-:W-:Y:S01]  /*2960*/  UVIRTCOUNT.DEALLOC.SMPOOL 0x80 ;  /* 0x000000800000784c */ /* 0x000fe20000000000 */
[----:B------:R-:W-:-:S09]  /*2970*/  ULEA UR4, UR6, UR4, 0x18 ;  /* 0x0000000406047291 */ /* 0x000fd2000f8ec0ff */
[----:B------:R0:W-:Y:S03]  /*2980*/  @P1 STS.U8 [UR4], R0 ;  /* 0x00000000ff001988 */ /* 0x0001e60008000004 */
.L_x_5:
[----:B-----5:R2:W-:Y:S01]  /*2990*/  STS.U8 [R3+UR19], R13 ;  /* 0x0000000d03007988 */ /* 0x0205e20008000013 */
[----:B------:R-:W-:Y:S01]  /*29a0*/  LOP3.LUT R11, R3, 0x10, RZ, 0x3c, !PT ;  /* 0x00000010030b7812 */ /* 0x000fe200078e3cff */
[----:B------:R-:W3:Y:S01]  /*29b0*/  LDCU UR6, c[0x0][0x3c8] ;  /* 0x00007900ff0677ac */ /* 0x000ee20008000800 */
[----:B0-----:R-:W-:Y:S01]  /*29c0*/  SHF.R.U32.HI R0, RZ, 0x7, R31 ;  /* 0x00000007ff007819 */ /* 0x001fe2000001161f */
[----:B------:R-:W-:Y:S01]  /*29d0*/  STS.U8 [R3+UR19+0x400], R6 ;  /* 0x0004000603007988 */ /* 0x000fe20008000013 */
[----:B------:R-:W0:Y:S01]  /*29e0*/  LDC R17, c[0x0][0x3c4] ;  /* 0x0000f100ff117b82 */ /* 0x000e220000000800 */
[----:B------:R-:W4:Y:S01]  /*29f0*/  LDCU UR5, c[0x0][0x388] ;  /* 0x00007100ff0577ac */ /* 0x000f220008000800 */
[----:B------:R-:W-:Y:S01]  /*2a00*/  SGXT.U32 R0, R0, 0x1 ;  /* 0x000000010000781a */ /* 0x000fe20000000000 */
[----:B------:R-:W-:Y:S01]  /*2a10*/  STS.U8 [R3+UR19+0x800], R8 ;  /* 0x0008000803007988 */ /* 0x000fe20008000013 */
[----:B------:R-:W-:Y:S01]  /*2a20*/  LOP3.LUT P1, RZ, R31, 0xff, RZ, 0xc0, !PT ;  /* 0x000000ff1fff7812 */ /* 0x000fe2000782c0ff */
[----:B------:R-:W-:Y:S01]  /*2a30*/  USHF.L.U32 UR4, UR14, 0x15, URZ ;  /* 0x000000150e047899 */ /* 0x000fe200080006ff */
[----:B--2---:R-:W-:Y:S01]  /*2a40*/  LOP3.LUT R13, R3, 0x20, RZ, 0x3c, !PT ;  /* 0x00000020030d7812 */ /* 0x004fe200078e3cff */
[----:B------:R2:W-:Y:S01]  /*2a50*/  STS.U8 [R3+UR19+0xc00], R10 ;  /* 0x000c000a03007988 */ /* 0x0005e20008000013 */
[----:B------:R-:W-:Y:S01]  /*2a60*/  ULOP3.LUT UR24, UR14, 0x4, URZ, 0xc0, !UPT ;  /* 0x000000040e187892 */ /* 0x000fe2000f8ec0ff */
[----:B------:R-:W1:Y:S01]  /*2a70*/  LDC R21, c[0x0][0x3c4] ;  /* 0x0000f100ff157b82 */ /* 0x000e620000000800 */
[----:B------:R-:W-:Y:S01]  /*2a80*/  UMOV UR7, 0x1 ;  /* 0x0000000100077882 */ /* 0x000fe20000000000 */
[----:B------:R4:W-:Y:S01]  /*2a90*/  STS.U8 [R3+UR19+0x1000], R12 ;  /* 0x0010000c03007988 */ /* 0x0009e20008000013 */
[----:B------:R-:W-:Y:S01]  /*2aa0*/  UIADD3 UR22, UPT, UPT, UR19, 0xd000, URZ ;  /* 0x0000d00013167890 */ /* 0x000fe2000fffe0ff */
[----:B------:R-:W4:Y:S02]  /*2ab0*/  LDCU UR25, c[0x0][0x3f0] ;  /* 0x00007e00ff1977ac */ /* 0x000f240008000800 */
[----:B------:R4:W-:Y:S01]  /*2ac0*/  STS.U8 [R3+UR19+0x1400], R14 ;  /* 0x0014000e03007988 */ /* 0x0009e20008000013 */
[----:B---3--:R-:W-:Y:S01]  /*2ad0*/  IMAD R9, R9, UR6, RZ ;  /* 0x0000000609097c24 */ /* 0x008fe2000f8e02ff */
[----:B--2---:R-:W2:Y:S01]  /*2ae0*/  LDC R10, c[0x0][0x3c4] ;  /* 0x0000f100ff0a7b82 */ /* 0x004ea20000000800 */
[----:B------:R-:W-:Y:S01]  /*2af0*/  ULOP3.LUT UR6, UR4, 0x600000, URZ, 0xc0, !UPT ;  /* 0x0060000004067892 */ /* 0x000fe2000f8ec0ff */
[----:B------:R-:W-:Y:S01]  /*2b00*/  STS.U8 [R3+UR19+0x1800], R16 ;  /* 0x0018001003007988 */ /* 0x000fe20008000013 */
[----:B------:R-:W-:Y:S01]  /*2b10*/  VOTEU.ALL UP0, P1 ;  /* 0x0000000000ff7886 */ /* 0x000fe20000800000 */
[----:B------:R-:W-:Y:S01]  /*2b20*/  VOTEU.ALL UP1, P1 ;  /* 0x0000000000ff7886 */ /* 0x000fe20000820000 */
[----:B------:R-:W-:Y:S01]  /*2b30*/  UIADD3 UR21, UPT, UPT, UR20, UR6, URZ ;  /* 0x0000000614157290 */ /* 0x000fe2000fffe0ff */
[----:B------:R-:W-:Y:S02]  /*2b40*/  STS.U8 [R3+UR19+0x1c00], R18 ;  /* 0x001c001203007988 */ /* 0x000fe40008000013 */
[----:B----4-:R-:W3:Y:S01]  /*2b50*/  LDC R12, c[0x0][0x3c4] ;  /* 0x0000f100ff0c7b82 */ /* 0x010ee20000000800 */
[----:B------:R-:W-:Y:S01]  /*2b60*/  ULEA UR21, UR24, UR21, 0x5 ;  /* 0x0000001518157291 */ /* 0x000fe2000f8e28ff */
[----:B------:R-:W-:Y:S04]  /*2b70*/  STS.U8 [R3+UR19+0x2400], R20 ;  /* 0x0024001403007988 */ /* 0x000fe80008000013 */
[----:B------:R-:W-:Y:S01]  /*2b80*/  STS.U8 [R3+UR19+0x2800], R22 ;  /* 0x0028001603007988 */ /* 0x000fe20008000013 */
[----:B------:R-:W-:Y:S01]  /*2b90*/  ISETP.LT.AND P2, PT, RZ, UR25, PT ;  /* 0x00000019ff007c0c */ /* 0x000fe2000bf41270 */
[----:B------:R-:W4:Y:S02]  /*2ba0*/  LDC R23, c[0x0][0x3c4] ;  /* 0x0000f100ff177b82 */ /* 0x000f240000000800 */
[----:B------:R-:W-:Y:S04]  /*2bb0*/  STS.U8 [R3+UR19+0x2c00], R24 ;  /* 0x002c001803007988 */ /* 0x000fe80008000013 */
[----:B------:R-:W-:Y:S02]  /*2bc0*/  STS.U8 [R3+UR19+0x3000], R26 ;  /* 0x0030001a03007988 */ /* 0x000fe40008000013 */
[----:B------:R-:W0:Y:S02]  /*2bd0*/  LDC R14, c[0x0][0x3c4] ;  /* 0x0000f100ff0e7b82 */ /* 0x000e240000000800 */
[----:B------:R-:W-:Y:S04]  /*2be0*/  STS.U8 [R3+UR19+0x3400], R28 ;  /* 0x0034001c03007988 */ /* 0x000fe80008000013 */
[----:B------:R-:W-:Y:S04]  /*2bf0*/  STS.U8 [R3+UR19+0x3800], R30 ;  /* 0x0038001e03007988 */ /* 0x000fe80008000013 */
[----:B------:R-:W-:Y:S04]  /*2c00*/  STS.U8 [R3+UR19+0x3c00], R32 ;  /* 0x003c002003007988 */ /* 0x000fe80008000013 */
[----:B------:R1:W-:Y:S01]  /*2c10*/  STS.U8 [R3+UR19+0x2000], R36 ;  /* 0x0020002403007988 */ /* 0x0003e20008000013 */
[----:B------:R-:W-:Y:S01]  /*2c20*/  PRMT R19, RZ, 0x7610, R19 ;  /* 0x00007610ff137816 */ /* 0x000fe20000000013 */
[----:B-1----:R-:W1:Y:S02]  /*2c30*/  LDC R37, c[0x0][0x3d8] ;  /* 0x0000f600ff257b82 */ /* 0x002e640000000800 */
[----:B------:R-:W-:Y:S04]  /*2c40*/  STS.U8 [R11+UR19+0x80], R15 ;  /* 0x0000800f0b007988 */ /* 0x000fe80008000013 */
[----:B------:R-:W-:Y:S01]  /*2c50*/  STS.U8 [R11+UR19+0x2080], R40 ;  /* 0x002080280b007988 */ /* 0x000fe20008000013 */
[----:B------:R-:W-:Y:S01]  /*2c60*/  PRMT R25, RZ, 0x7610, R25 ;  /* 0x00007610ff197816 */ /* 0x000fe20000000019 */
[----:B------:R-:W0:Y:S02]  /*2c70*/  LDC R43, c[0x0][0x3d8] ;  /* 0x0000f600ff2b7b82 */ /* 0x000e240000000800 */
[----:B------:R-:W-:Y:S04]  /*2c80*/  STS.U8 [R11+UR19+0x480], R34 ;  /* 0x000480220b007988 */ /* 0x000fe80008000013 */
[----:B------:R-:W-:Y:S01]  /*2c90*/  STS.U8 [R11+UR19+0x880], R38 ;  /* 0x000880260b007988 */ /* 0x000fe20008000013 */
[----:B------:R-:W-:Y:S01]  /*2ca0*/  PRMT R27, RZ, 0x7610, R27 ;  /* 0x00007610ff1b7816 */ /* 0x000fe2000000001b */
[----:B------:R-:W0:Y:S02]  /*2cb0*/  LDC R36, c[0x0][0x3d8] ;  /* 0x0000f600ff247b82 */ /* 0x000e240000000800 */
[----:B------:R-:W-:Y:S04]  /*2cc0*/  STS.U8 [R11+UR19+0xc80], R42 ;  /* 0x000c802a0b007988 */ /* 0x000fe80008000013 */
[----:B------:R-:W-:Y:S02]  /*2cd0*/  STS.U8 [R11+UR19+0x1080], R44 ;  /* 0x0010802c0b007988 */ /* 0x000fe40008000013 */
[----:B------:R-:W0:Y:S02]  /*2ce0*/  LDC R45, c[0x0][0x3d8] ;  /* 0x0000f600ff2d7b82 */ /* 0x000e240000000800 */
[----:B------:R-:W-:Y:S04]  /*2cf0*/  STS.U8 [R11+UR19+0x1480], R46 ;  /* 0x0014802e0b007988 */ /* 0x000fe80008000013 */
        /* <DEDUP_REMOVED lines=8> */
[----:B------:R0:W-:Y:S04]  /*2d80*/  STS.U8 [R11+UR19+0x3c80], R64 ;  /* 0x003c80400b007988 */ /* 0x0001e80008000013 */
[----:B------:R1:W-:Y:S04]  /*2d90*/  STS.U8 [R13+UR19+0x100], R5 ;  /* 0x000100050d007988 */ /* 0x0003e80008000013 */
[----:B------:R-:W-:Y:S01]  /*2da0*/  STS.U8 [R13+UR19+0x2100], R68 ;  /* 0x002100440d007988 */ /* 0x000fe20008000013 */
[----:B0-----:R-:W-:-:S03]  /*2db0*/  LOP3.LUT R11, R3, 0x40, RZ, 0x3c, !PT ;  /* 0x00000040030b7812 */ /* 0x001fc600078e3cff */
[----:B------:R0:W-:Y:S01]  /*2dc0*/  STS.U8 [R13+UR19+0x500], R66 ;  /* 0x000500420d007988 */ /* 0x0001e20008000013 */
[----:B-1----:R-:W-:-:S03]  /*2dd0*/  LOP3.LUT R5, R3, 0x30, RZ, 0x3c, !PT ;  /* 0x0000003003057812 */ /* 0x002fc600078e3cff */
[----:B------:R-:W-:Y:S04]  /*2de0*/  STS.U8 [R13+UR19+0x900], R70 ;  /* 0x000900460d007988 */ /* 0x000fe80008000013 */
[----:B------:R-:W-:Y:S01]  /*2df0*/  STS.U8 [R13+UR19+0xd00], R72 ;  /* 0x000d00480d007988 */ /* 0x000fe20008000013 */
[----:B------:R-:W-:Y:S03]  /*2e00*/  STTM.x128 tmem[UR21], RZ ;  /* 0x000000ff000079ed */ /* 0x000fe600083c0015 */
[----:B------:R-:W-:Y:S01]  /*2e10*/  STS.U8 [R13+UR19+0x1100], R74 ;  /* 0x0011004a0d007988 */ /* 0x000fe20008000013 */
[----:B------:R-:W-:Y:S01]  /*2e20*/  PRMT R15, RZ, 0x7610, R15 ;  /* 0x00007610ff0f7816 */ /* 0x000fe2000000000f */
[----:B0-----:R-:W0:Y:S02]  /*2e30*/  LDC.64 R66, c[0x0][0x390] ;  /* 0x0000e400ff427b82 */ /* 0x001e240000000a00 */
        /* <DEDUP_REMOVED lines=13> */
[----:B------:R-:W-:Y:S04]  /*2f10*/  STS.U8 [R5+UR19+0x580], R98 ;  /* 0x0005806205007988 */ /* 0x000fe80008000013 */
[----:B------:R-:W-:Y:S01]  /*2f20*/  STS.U8 [R5+UR19+0x980], R102 ;  /* 0x0009806605007988 */ /* 0x000fe20008000013 */
[----:B-1----:R-:W-:-:S03]  /*2f30*/  LOP3.LUT R7, R3, 0x60, RZ, 0x3c, !PT ;  /* 0x0000006003077812 */ /* 0x002fc600078e3cff */
        /* <DEDUP_REMOVED lines=46> */
[----:B-1----:R-:W-:-:S02]  /*3220*/  LOP3.LUT R5, R3, 0x70, RZ, 0x3c, !PT ;  /* 0x0000007003057812 */ /* 0x002fc400078e3cff */
[----:B------:R-:W1:Y:S01]  /*3230*/  LDC.64 R2, c[0x0][0x3c0] ;  /* 0x0000f000ff027b82 */ /* 0x000e620000000a00 */
[----:B------:R-:W-:Y:S04]  /*3240*/  STS.U8 [R7+UR19+0x300], R190 ;  /* 0x000300be07007988 */ /* 0x000fe80008000013 */
[----:B------:R-:W-:Y:S04]  /*3250*/  STS.U8 [R7+UR19+0x700], R192 ;  /* 0x000700c007007988 */ /* 0x000fe80008000013 */
[----:B------:R-:W-:Y:S04]  /*3260*/  STS.U8 [R7+UR19+0xb00], R196 ;  /* 0x000b00c407007988 */ /* 0x000fe80008000013 */
[----:B------:R-:W-:Y:S04]  /*3270*/  STS.U8 [R7+UR19+0xf00], R200 ;  /* 0x000f00c807007988 */ /* 0x000fe80008000013 */
[----:B------:R-:W-:Y:S04]  /*3280*/  STS.U8 [R7+UR19+0x1300], R202 ;  /* 0x001300ca07007988 */ /* 0x000fe80008000013 */
[----:B------:R-:W-:Y:S01]  /*3290*/  STS.U8 [R7+UR19+0x1700], R204 ;  /* 0x001700cc07007988 */ /* 0x000fe20008000013 */
[----:B-1----:R-:W-:-:S03]  /*32a0*/  IMAD R0, R0, R3, RZ ;  /* 0x0000000300007224 */ /* 0x002fc600078e02ff */
        /* <DEDUP_REMOVED lines=8> */
[----:B------:R2:W-:Y:S01]  /*3330*/  STS.U8 [R5+UR19+0x3f80], R4 ;  /* 0x003f800405007988 */ /* 0x0005e20008000013 */
[----:B-1----:R-:W1:Y:S03]  /*3340*/  LDC R218, c[0x0][0x3c4] ;  /* 0x0000f100ffda7b82 */ /* 0x002e660000000800 */
[----:B------:R-:W-:Y:S01]  /*3350*/  STS.U8 [R5+UR19+0x1f80], R224 ;  /* 0x001f80e005007988 */ /* 0x000fe20008000013 */
[----:B------:R-:W-:-:S02]  /*3360*/  PRMT R13, RZ, 0x7610, R13 ;  /* 0x00007610ff0d7816 */ /* 0x000fc4000000000d */
[----:B0-----:R-:W-:Y:S01]  /*3370*/  PRMT R7, RZ, 0x7610, R7 ;  /* 0x00007610ff077816 */ /* 0x001fe20000000007 */
[----:B------:R-:W-:Y:S01]  /*3380*/  STS.U8 [R5+UR19+0x2380], R226 ;  /* 0x002380e205007988 */ /* 0x000fe20008000013 */
[----:B--2---:R-:W-:Y:S01]  /*3390*/  IMAD R4, R2, UR18, RZ ;  /* 0x0000001202047c24 */ /* 0x004fe2000f8e02ff */
[----:B------:R-:W-:Y:S02]  /*33a0*/  LEA R2, R3, R0, 0x1 ;  /* 0x0000000003027211 */ /* 0x000fe400078e08ff */
[----:B------:R-:W-:Y:S02]  /*33b0*/  STS.U8 [R5+UR19+0x380], R222 ;  /* 0x000380de05007988 */ /* 0x000fe40008000013 */
[----:B------:R-:W-:Y:S02]  /*33c0*/  IADD3 R175, PT, PT, R9, UR5, R4 ;  /* 0x0000000509af7c10 */ /* 0x000fe4000fffe004 */
[----:B------:R-:W-:Y:S01]  /*33d0*/  STS.U8 [R5+UR19+0x780], R228 ;  /* 0x000780e405007988 */ /* 0x000fe20008000013 */
[----:B------:R-:W-:-:S02]  /*33e0*/  LEA R4, R3, R2, 0x1 ;  /* 0x0000000203047211 */ /* 0x000fc400078e08ff */
[C---:B------:R-:W-:Y:S01]  /*33f0*/  IADD3 R204, P3, PT, R0.reuse, R175, RZ ;  /* 0x000000af00cc7210 */ /* 0x040fe20007f7e0ff */
[----:B------:R-:W-:Y:S01]  /*3400*/  STS.U8 [R5+UR19+0xb80], R230 ;  /* 0x000b80e605007988 */ /* 0x000fe20008000013 */
[----:B------:R-:W-:Y:S02]  /*3410*/  LEA R6, R3, R4, 0x1 ;  /* 0x0000000403067211 */ /* 0x000fe400078e08ff */
[----:B------:R-:W-:Y:S01]  /*3420*/  LEA.HI.X.SX32 R205, R0, R29, 0x1, P3 ;  /* 0x0000001d00cd7211 */ /* 0x000fe200018f0eff */
[----:B------:R-:W-:Y:S01]  /*3430*/  STS.U8 [R5+UR19+0xf80], R232 ;  /* 0x000f80e805007988 */ /* 0x000fe20008000013 */
[----:B------:R-:W0:Y:S03]  /*3440*/  LDC R0, c[0x0][0x3c4] ;  /* 0x0000f100ff007b82 */ /* 0x000e260000000800 */
        /* <DEDUP_REMOVED lines=8> */
[----:B------:R2:W-:Y:S01]  /*34d0*/  STS.U8 [R5+UR19+0x3b80], R250 ;  /* 0x003b80fa05007988 */ /* 0x0005e20008000013 */
[----:B------:R-:W-:-:S02]  /*34e0*/  IADD3 R200, P4, PT, R4, R175, RZ ;  /* 0x000000af04c87210 */ /* 0x000fc40007f9e0ff */
[----:B------:R-:W-:Y:S01]  /*34f0*/  LEA R3, R3, R6, 0x1 ;  /* 0x0000000603037211 */ /* 0x000fe200078e08ff */
[----:B------:R-:W0:Y:S01]  /*3500*/  FENCE.VIEW.ASYNC.T ;  /* 0x00000000000073c6 */ /* 0x000e220000000200 */
[----:B------:R-:W-:-:S04]  /*3510*/  @!UP0 UIADD3 UR4, UPT, UPT, -UR7, 0x100000, URZ ;  /* 0x0010000007048890 */ /* 0x000fc8000fffe1ff */
[----:B------:R-:W-:Y:S02]  /*3520*/  @!UP0 USHF.L.U32 UR5, UR4, 0xb, URZ ;  /* 0x0000000b04058899 */ /* 0x000fe400080006ff */
[----:B------:R-:W-:Y:S01]  /*3530*/  @!UP0 USHF.L.U32 UR4, UR4, 0x1, URZ ;  /* 0x0000000104048899 */ /* 0x000fe200080006ff */
[----:B0-----:R-:W-:Y:S08]  /*3540*/  BAR.SYNC.DEFER_BLOCKING 0x0 ;  /* 0x0000000000007b1d */ /* 0x001ff00000010000 */
[----:B--2---:R-:W0:Y:S01]  /*3550*/  LDC R5, c[0x0][0x3c4] ;  /* 0x0000f100ff057b82 */ /* 0x004e220000000800 */
[----:B------:R-:W-:-:S02]  /*3560*/  LEA.HI.X.SX32 R201, R4, R29, 0x1, P4 ;  /* 0x0000001d04c97211 */ /* 0x000fc400020f0eff */
[-C--:B------:R-:W-:Y:S02]  /*3570*/  IADD3 R196, P5, PT, R3, R175.reuse, RZ ;  /* 0x000000af03c47210 */ /* 0x080fe40007fbe0ff */
[----:B------:R-:W-:-:S03]  /*3580*/  IADD3 R202, P3, PT, R2, R175, RZ ;  /* 0x000000af02ca7210 */ /* 0x000fc60007f7e0ff */
[----:B------:R-:W2:Y:S01]  /*3590*/  LDC R4, c[0x0][0x3c4] ;  /* 0x0000f100ff047b82 */ /* 0x000ea20000000800 */
[-C--:B------:R-:W-:Y:S02]  /*35a0*/  LEA.HI.X.SX32 R197, R3, R29.reuse, 0x1, P5 ;  /* 0x0000001d03c57211 */ /* 0x080fe400028f0eff */
[----:B------:R-:W-:Y:S02]  /*35b0*/  LEA.HI.X.SX32 R203, R2, R29, 0x1, P3 ;  /* 0x0000001d02cb7211 */ /* 0x000fe400018f0eff */
[----:B------:R-:W-:Y:S02]  /*35c0*/  LEA R3, R0, R3, 0x1 ;  /* 0x0000000300037211 */ /* 0x000fe400078e08ff */
[----:B------:R-:W-:Y:S02]  /*35d0*/  IADD3 R198, P3, PT, R6, R175, RZ ;  /* 0x000000af06c67210 */ /* 0x000fe40007f7e0ff */
[----:B------:R-:W-:Y:S01]  /*35e0*/  LEA R0, R10, R3, 0x1 ;  /* 0x000000030a007211 */ /* 0x000fe200078e08ff */
[----:B------:R-:W1:Y:S02]  /*35f0*/  FENCE.VIEW.ASYNC.S ;  /* 0x00000000000073c6 */ /* 0x000e640000000000 */
[----:B-1----:R1:W1:Y:S01]  /*3600*/  @!UP1 SYNCS.EXCH.64 URZ, [UR22], UR4 ;  /* 0x0000000416ff95b2 */ /* 0x0022620008000100 */
[----:B------:R-:W-:Y:S01]  /*3610*/  LEA.HI.X.SX32 R199, R6, R29, 0x1, P3 ;  /* 0x0000001d06c77211 */ /* 0x000fe200018f0eff */
[----:B-1----:R-:W-:Y:S01]  /*3620*/  BAR.SYNC.DEFER_BLOCKING 0x0 ;  /* 0x0000000000007b1d */ /* 0x002fe20000010000 */
[----:B------:R-:W-:-:S02]  /*3630*/  IADD3 R194, P3, PT, R3, R175, RZ ;  /* 0x000000af03c27210 */ /* 0x000fc40007f7e0ff */
[----:B0-----:R-:W-:Y:S02]  /*3640*/  LEA R2, R5, R0, 0x1 ;  /* 0x0000000005027211 */ /* 0x001fe400078e08ff */
[----:B------:R-:W-:Y:S02]  /*3650*/  LEA.HI.X.SX32 R195, R3, R29, 0x1, P3 ;  /* 0x0000001d03c37211 */ /* 0x000fe400018f0eff */
[C---:B------:R-:W-:Y:S02]  /*3660*/  IADD3 R192, P3, PT, R0.reuse, R175, RZ ;  /* 0x000000af00c07210 */ /* 0x040fe40007f7e0ff */
[----:B------:R-:W-:Y:S01]  /*3670*/  LEA R3, R17, R2, 0x1 ;  /* 0x0000000211037211 */ /* 0x000fe200078e08ff */
[----:B------:R-:W0:Y:S01]  /*3680*/  LDCU.64 UR4, c[0x0][0x3d0] ;  /* 0x00007a00ff0477ac */ /* 0x000e220008000a00 */
[----:B------:R-:W1:Y:S01]  /*3690*/  LDC R5, c[0x0][0x3c4] ;  /* 0x0000f100ff057b82 */ /* 0x000e620000000800 */
[----:B------:R-:W-:Y:S02]  /*36a0*/  LEA.HI.X.SX32 R193, R0, R29, 0x1, P3 ;  /* 0x0000001d00c17211 */ /* 0x000fe400018f0eff */
[----:B------:R-:W-:-:S02]  /*36b0*/  IADD3 R188, P3, PT, R3, R175, RZ ;  /* 0x000000af03bc7210 */ /* 0x000fc40007f7e0ff */
[----:B--2---:R-:W-:Y:S02]  /*36c0*/  LEA R0, R4, R3, 0x1 ;  /* 0x0000000304007211 */ /* 0x004fe400078e08ff */
[----:B------:R-:W-:Y:S02]  /*36d0*/  LEA.HI.X.SX32 R189, R3, R29, 0x1, P3 ;  /* 0x0000001d03bd7211 */ /* 0x000fe400018f0eff */
[C---:B------:R-:W-:Y:S01]  /*36e0*/  IADD3 R186, P3, PT, R0.reuse, R175, RZ ;  /* 0x000000af00ba7210 */ /* 0x040fe20007f7e0ff */
[----:B------:R-:W2:Y:S01]  /*36f0*/  @P2 LDG.E.U8 R7, desc[UR32][R204.64] ;  /* 0x00000020cc072981 */ /* 0x000ea2000c1e1100 */
[----:B------:R-:W-:Y:S02]  /*3700*/  LEA R3, R21, R0, 0x1 ;  /* 0x0000000015037211 */ /* 0x000fe400078e08ff */
[----:B------:R-:W-:Y:S01]  /*3710*/  LEA.HI.X.SX32 R187, R0, R29, 0x1, P3 ;  /* 0x0000001d00bb7211 */ /* 0x000fe200018f0eff */
[----:B------:R-:W2:Y:S01]  /*3720*/  @P2 LDG.E.U8 R13, desc[UR32][R196.64] ;  /* 0x00000020c40d2981 */ /* 0x000ea2000c1e1100 */
[----:B---3--:R-:W-:-:S02]  /*3730*/  LEA R0, R12, R3, 0x1 ;  /* 0x000000030c007211 */ /* 0x008fc400078e08ff */
[----:B------:R-:W-:Y:S01]  /*3740*/  IADD3 R184, P3, PT, R3, R175, RZ ;  /* 0x000000af03b87210 */ /* 0x000fe20007f7e0ff */
[----:B------:R-:W3:Y:S01]  /*3750*/  @P2 LDG.E.U8 R19, desc[UR32][R188.64] ;  /* 0x00000020bc132981 */ /* 0x000ee2000c1e1100 */
[----:B----4-:R-:W-:Y:S02]  /*3760*/  LEA R4, R23, R0, 0x1 ;  /* 0x0000000017047211 */ /* 0x010fe400078e08ff */
[----:B------:R-:W-:Y:S01]  /*3770*/  LEA.HI.X.SX32 R185, R3, R29, 0x1, P3 ;  /* 0x0000001d03b97211 */ /* 0x000fe200018f0eff */
[----:B------:R-:W4:Y:S01]  /*3780*/  @P2 LDG.E.U8 R15, desc[UR32][R194.64] ;  /* 0x00000020c20f2981 */ /* 0x000f22000c1e1100 */
[----:B------:R-:W-:Y:S02]  /*3790*/  PRMT R9, RZ, 0x7610, R9 ;  /* 0x00007610ff097816 */ /* 0x000fe40000000009 */
[----:B-1----:R-:W-:Y:S02]  /*37a0*/  LEA R3, R5, R4, 0x1 ;  /* 0x0000000405037211 */ /* 0x002fe400078e08ff */
[----:B------:R-:W-:-:S02]  /*37b0*/  PRMT R8, RZ, 0x7610, R8 ;  /* 0x00007610ff087816 */ /* 0x000fc40000000008 */
[C---:B------:R-:W-:Y:S01]  /*37c0*/  IADD3 R178, P4, PT, R3.reuse, R175, RZ ;  /* 0x000000af03b27210 */ /* 0x040fe20007f9e0ff */
[----:B------:R-:W4:Y:S01]  /*37d0*/  @P2 LDG.E.U8 R9, desc[UR32][R202.64] ;  /* 0x00000020ca092981 */ /* 0x000f22000c1e1100 */
[----:B------:R-:W-:Y:S02]  /*37e0*/  LEA R5, R14, R3, 0x1 ;  /* 0x000000030e057211 */ /* 0x000fe400078e08ff */
[----:B------:R-:W-:Y:S01]  /*37f0*/  LEA.HI.X.SX32 R179, R3, R29, 0x1, P4 ;  /* 0x0000001d03b37211 */ /* 0x000fe200020f0eff */
[----:B------:R-:W4:Y:S01]  /*3800*/  @P2 LDG.E.U8 R8, desc[UR32][R200.64] ;  /* 0x00000020c8082981 */ /* 0x000f22000c1e1100 */
[CC--:B------:R-:W-:Y:S02]  /*3810*/  IADD3 R176, P4, PT, R5.reuse, R175.reuse, RZ ;  /* 0x000000af05b07210 */ /* 0x0c0fe40007f9e0ff */
[----:B------:R-:W-:Y:S01]  /*3820*/  IADD3 R180, P3, PT, R4, R175, RZ ;  /* 0x000000af04b47210 */ /* 0x000fe20007f7e0ff */
[----:B------:R-:W4:Y:S01]  /*3830*/  @P2 LDG.E.U8 R27, desc[UR32][R178.64] ;  /* 0x00000020b21b2981 */ /* 0x000f22000c1e1100 */
[----:B------:R-:W-:-:S02]  /*3840*/  LEA.HI.X.SX32 R177, R5, R29, 0x1, P4 ;  /* 0x0000001d05b17211 */ /* 0x000fc400020f0eff */
[----:B------:R-:W-:Y:S02]  /*3850*/  LEA.HI.X.SX32 R181, R4, R29, 0x1, P3 ;  /* 0x0000001d04b57211 */ /* 0x000fe400018f0eff */
[----:B------:R-:W-:Y:S02]  /*3860*/  LEA R5, R218, R5, 0x1 ;  /* 0x00000005da057211 */ /* 0x000fe400078e08ff */
[CC--:B------:R-:W-:Y:S01]  /*3870*/  IADD3 R190, P3, PT, R2.reuse, R175.reuse, RZ ;  /* 0x000000af02be7210 */ /* 0x0c0fe20007f7e0ff */
[----:B------:R-:W4:Y:S01]  /*3880*/  @P2 LDG.E.U8 R25, desc[UR32][R180.64] ;  /* 0x00000020b4192981 */ /* 0x000f22000c1e1100 */
[----:B------:R-:W-:Y:S02]  /*3890*/  IADD3 R174, P4, PT, R5, R175, RZ ;  /* 0x000000af05ae7210 */ /* 0x000fe40007f9e0ff */
[----:B------:R-:W-:Y:S02]  /*38a0*/  LEA.HI.X.SX32 R191, R2, R29, 0x1, P3 ;  /* 0x0000001d02bf7211 */ /* 0x000fe400018f0eff */
[----:B------:R-:W-:-:S02]  /*38b0*/  IADD3 R182, P3, PT, R0, R175, RZ ;  /* 0x000000af00b67210 */ /* 0x000fc40007f7e0ff */
[----:B------:R-:W-:Y:S02]  /*38c0*/  PRMT R21, RZ, 0x7610, R21 ;  /* 0x00007610ff157816 */ /* 0x000fe40000000015 */
[----:B------:R-:W-:Y:S02]  /*38d0*/  PRMT R6, RZ, 0x7610, R6 ;  /* 0x00007610ff067816 */ /* 0x000fe40000000006 */
[----:B------:R-:W-:Y:S02]  /*38e0*/  PRMT R10, RZ, 0x7610, R10 ;  /* 0x00007610ff0a7816 */ /* 0x000fe4000000000a */
[----:B------:R-:W-:Y:S01]  /*38f0*/  PRMT R4, RZ, 0x7610, R4 ;  /* 0x00007610ff047816 */ /* 0x000fe20000000004 */
[----:B------:R-:W4:Y:S01]  /*3900*/  @P2 LDG.E.U8 R21, desc[UR32][R186.64] ;  /* 0x00000020ba152981 */ /* 0x000f22000c1e1100 */
[----:B------:R-:W-:Y:S02]  /*3910*/  LEA.HI.X.SX32 R175, R5, R29, 0x1, P4 ;  /* 0x0000001d05af7211 */ /* 0x000fe400020f0eff */
[----:B------:R-:W-:Y:S01]  /*3920*/  PRMT R11, RZ, 0x7610, R11 ;  /* 0x00007610ff0b7816 */ /* 0x000fe2000000000b */
[----:B------:R-:W4:Y:S01]  /*3930*/  @P2 LDG.E.U8 R6, desc[UR32][R192.64] ;  /* 0x00000020c0062981 */ /* 0x000f22000c1e1100 */
[----:B------:R-:W-:-:S02]  /*3940*/  PRMT R17, RZ, 0x7610, R17 ;  /* 0x00007610ff117816 */ /* 0x000fc40000000011 */
[----:B------:R-:W-:Y:S01]  /*3950*/  PRMT R23, RZ, 0x7610, R23 ;  /* 0x00007610ff177816 */ /* 0x000fe20000000017 */
[----:B------:R-:W4:Y:S01]  /*3960*/  @P2 LDG.E.U8 R10, desc[UR32][R184.64] ;  /* 0x00000020b80a2981 */ /* 0x000f22000c1e1100 */
[----:B------:R-:W-:Y:S02]  /*3970*/  PRMT R5, RZ, 0x7610, R5 ;  /* 0x00007610ff057816 */ /* 0x000fe40000000005 */
[----:B------:R-:W-:Y:S01]  /*3980*/  LEA.HI.X.SX32 R183, R0, R29, 0x1, P3 ;  /* 0x0000001d00b77211 */ /* 0x000fe200018f0eff */
[----:B------:R-:W4:Y:S04]  /*3990*/  @P2 LDG.E.U8 R4, desc[UR32][R176.64] ;  /* 0x00000020b0042981 */ /* 0x000f28000c1e1100 */
[----:B------:R-:W4:Y:S04]  /*39a0*/  @P2 LDG.E.U8 R11, desc[UR32][R198.64] ;  /* 0x00000020c60b2981 */ /* 0x000f28000c1e1100 */
[----:B------:R-:W4:Y:S04]  /*39b0*/  @P2 LDG.E.U8 R17, desc[UR32][R190.64] ;  /* 0x00000020be112981 */ /* 0x000f28000c1e1100 */
[----:B------:R-:W4:Y:S04]  /*39c0*/  @P2 LDG.E.U8 R23, desc[UR32][R182.64] ;  /* 0x00000020b6172981 */ /* 0x000f28000c1e1100 */
[----:B------:R-:W4:Y:S01]  /*39d0*/  @P2 LDG.E.U8 R5, desc[UR32][R174.64] ;  /* 0x00000020ae052981 */ /* 0x000f22000c1e1100 */
[----:B------:R-:W-:Y:S01]  /*39e0*/  LOP3.LUT R0, R31, 0x1f, RZ, 0xc0, !PT ;  /* 0x0000001f1f007812 */ /* 0x000fe200078ec0ff */
[----:B0-----:R-:W-:-:S04]  /*39f0*/  UIMAD UR4, UR18, UR4, URZ ;  /* 0x00000004120472a4 */ /* 0x001fc8000f8e02ff */
[----:B------:R-:W-:Y:S01]  /*3a00*/  IMAD R3, R0, UR5, RZ ;  /* 0x0000000500037c24 */ /* 0x000fe2000f8e02ff */
[----:B------:R-:W-:-:S04]  /*3a10*/  USHF.R.S32.HI UR5, URZ, 0x1f, UR4 ;  /* 0x0000001fff057899 */ /* 0x000fc80008011404 */
[----:B------:R-:W-:Y:S02]  /*3a20*/  IADD3 R143, P3, P4, R3, UR4, R66 ;  /* 0x00000004038f7c10 */ /* 0x000fe4000fc7e042 */
[----:B------:R-:W0:Y:S01]  /*3a30*/  LDCU UR4, c[0x0][0x3d8] ;  /* 0x00007b00ff0477ac */ /* 0x000e220008000800 */
[----:B------:R-:W-:Y:S02]  /*3a40*/  SHF.R.S32.HI R0, RZ, 0x1f, R3 ;  /* 0x0000001fff007819 */ /* 0x000fe40000011403 */
[----:B------:R-:W-:Y:S01]  /*3a50*/  SHF.R.S32.HI R140, RZ, 0x7, R31 ;  /* 0x00000007ff8c7819 */ /* 0x000fe2000001141f */
[----:B------:R-:W1:Y:S01]  /*3a60*/  LDC R3, c[0x0][0x3d8] ;  /* 0x0000f600ff037b82 */ /* 0x000e620000000800 */
[----:B------:R-:W-:Y:S02]  /*3a70*/  IADD3.X R67, PT, PT, R0, UR5, R67, P3, P4 ;  /* 0x0000000500437c10 */ /* 0x000fe40009fe8443 */
[----:B------:R-:W-:Y:S02]  /*3a80*/  SHF.R.U32.HI R0, RZ, 0x5, R31 ;  /* 0x00000005ff007819 */ /* 0x000fe4000001161f */
[----:B------:R-:W-:Y:S01]  /*3a90*/  SGXT R140, R140, 0x1 ;  /* 0x000000018c8c781a */ /* 0x000fe20000000200 */
[----:B------:R-:W-:-:S04]  /*3aa0*/  @!UP0 UIADD3 UR8, UPT, UPT, -UR7, 0x100000, URZ ;  /* 0x0010000007088890 */ /* 0x000fc8000fffe1ff */
[----:B------:R-:W-:Y:S02]  /*3ab0*/  @!UP0 USHF.L.U32 UR9, UR8, 0xb, URZ ;  /* 0x0000000b08098899 */ /* 0x000fe400080006ff */
[----:B------:R-:W-:Y:S01]  /*3ac0*/  @!UP0 USHF.L.U32 UR8, UR8, 0x1, URZ ;  /* 0x0000000108088899 */ /* 0x000fe200080006ff */
[----:B------:R-:W-:Y:S02]  /*3ad0*/  SGXT.U32 R0, R0, 0x3 ;  /* 0x000000030000781a */ /* 0x000fe40000000000 */
[----:B------:R-:W-:Y:S01]  /*3ae0*/  LOP3.LUT R140, R140, 0x90, RZ, 0xc0, !PT ;  /* 0x000000908c8c7812 */ /* 0x000fe200078ec0ff */
[----:B------:R-:W-:Y:S02]  /*3af0*/  VOTEU.ALL UP1, P1 ;  /* 0x0000000000ff7886 */ /* 0x000fe40000820000 */
[----:B0-----:R-:W-:Y:S01]  /*3b00*/  IMAD R0, R0, UR4, RZ ;  /* 0x0000000400007c24 */ /* 0x001fe2000f8e02ff */
[----:B------:R-:W-:Y:S01]  /*3b10*/  LOP3.LUT R140, R140, 0x7f, R31, 0x78, !PT ;  /* 0x0000007f8c8c7812 */ /* 0x000fe200078e781f */
[----:B------:R-:W-:-:S04]  /*3b20*/  @!UP0 UIADD3 UR4, UPT, UPT, -UR7, 0x100000, URZ ;  /* 0x0010000007048890 */ /* 0x000fc8000fffe1ff */
[----:B------:R-:W-:Y:S02]  /*3b30*/  @!UP0 USHF.L.U32 UR5, UR4, 0xb, URZ ;  /* 0x0000000b04058899 */ /* 0x000fe400080006ff */
[----:B------:R-:W-:Y:S01]  /*3b40*/  @!UP0 USHF.L.U32 UR4, UR4, 0x1, URZ ;  /* 0x0000000104048899 */ /* 0x000fe200080006ff */
[----:B------:R-:W-:Y:S01]  /*3b50*/  ISETP.EQ.U32.AND P3, PT, RZ, UR14, P2 ;  /* 0x0000000eff007c0c */ /* 0x000fe20009762070 */
[----:B------:R-:W-:Y:S01]  /*3b60*/  UIADD3 UR23, UPT, UPT, UR20, 0x100, URZ ;  /* 0x0000010014177890 */ /* 0x000fe2000fffe0ff */
[C---:B------:R-:W-:Y:S01]  /*3b70*/  LOP3.LUT R216, R140.reuse, 0x20, RZ, 0x3c, !PT ;  /* 0x000000208cd87812 */ /* 0x040fe200078e3cff */
[----:B------:R0:W2:Y:S01]  /*3b80*/  @!UP1 SYNCS.EXCH.64 URZ, [UR19+0xd008], UR8 ;  /* 0x00d0080813ff95b2 */ /* 0x0000a20008000100 */
[C---:B------:R-:W-:Y:S02]  /*3b90*/  LOP3.LUT R215, R140.reuse, 0x40, RZ, 0x3c, !PT ;  /* 0x000000408cd77812 */ /* 0x040fe400078e3cff */
[----:B------:R-:W-:Y:S01]  /*3ba0*/  LOP3.LUT R214, R140, 0x60, RZ, 0x3c, !PT ;  /* 0x000000608cd67812 */ /* 0x000fe200078e3cff */
[----:B------:R-:W-:Y:S01]  /*3bb0*/  VOTEU.ALL UP1, P1 ;  /* 0x0000000000ff7886 */ /* 0x000fe20000820000 */
[----:B------:R-:W-:Y:S01]  /*3bc0*/  UIADD3 UR6, UPT, UPT, UR6, UR23, URZ ;  /* 0x0000001706067290 */ /* 0x000fe2000fffe0ff */
[----:B------:R-:W-:-:S03]  /*3bd0*/  IADD3 R172, P4, PT, R0, R143, RZ ;  /* 0x0000008f00ac7210 */ /* 0x000fc60007f9e0ff */
[----:B------:R-:W-:Y:S02]  /*3be0*/  ULEA UR24, UR24, UR6, 0x3 ;  /* 0x0000000618187291 */ /* 0x000fe4000f8e18ff */
[----:B0-----:R-:W-:Y:S01]  /*3bf0*/  UIADD3 UR8, UPT, UPT, UR19, 0xb000, URZ ;  /* 0x0000b00013087890 */ /* 0x001fe2000fffe0ff */
[----:B-1----:R-:W-:Y:S02]  /*3c00*/  LEA R2, R3, R0, 0x3 ;  /* 0x0000000003027211 */ /* 0x002fe400078e18ff */
[----:B------:R-:W-:Y:S02]  /*3c10*/  LEA.HI.X.SX32 R173, R0, R67, 0x1, P4 ;  /* 0x0000004300ad7211 */ /* 0x000fe400020f0eff */
[----:B------:R-:W-:Y:S01]  /*3c20*/  PRMT R39, RZ, 0x7610, R39 ;  /* 0x00007610ff277816 */ /* 0x000fe20000000027 */
[----:B--2---:R0:W-:Y:S04]  /*3c30*/  STS.U8 [R140+UR19+0xa000], R7 ;  /* 0x00a000078c007988 */ /* 0x0041e80008000013 */
[----:B------:R0:W-:Y:S04]  /*3c40*/  STS.U8 [R140+UR19+0xa400], R13 ;  /* 0x00a4000d8c007988 */ /* 0x0001e80008000013 */
[----:B---3--:R0:W-:Y:S04]  /*3c50*/  STS.U8 [R140+UR19+0xa800], R19 ;  /* 0x00a800138c007988 */ /* 0x0081e80008000013 */
[----:B----4-:R0:W-:Y:S04]  /*3c60*/  STS.U8 [R140+UR19+0xac00], R25 ;  /* 0x00ac00198c007988 */ /* 0x0101e80008000013 */
[----:B------:R0:W-:Y:S04]  /*3c70*/  STS.U8 [R216+UR19+0xa100], R9 ;  /* 0x00a10009d8007988 */ /* 0x0001e80008000013 */
        /* <DEDUP_REMOVED lines=10> */
[----:B------:R0:W-:Y:S01]  /*3d20*/  STS.U8 [R214+UR19+0xaf00], R5 ;  /* 0x00af0005d6007988 */ /* 0x0001e20008000013 */
[----:B------:R1:W-:Y:S06]  /*3d30*/  MEMBAR.ALL.CTA ;  /* 0x0000000000007992 */ /* 0x0003ec0000008000 */
[----:B-1----:R-:W-:Y:S04]  /*3d40*/  FENCE.VIEW.ASYNC.S ;  /* 0x00000000000073c6 */ /* 0x002fe80000000000 */
[----:B------:R-:W1:Y:S02]  /*3d50*/  FENCE.VIEW.ASYNC.S ;  /* 0x00000000000073c6 */ /* 0x000e640000000000 */
[----:B-1----:R0:W1:Y:S02]  /*3d60*/  @!UP1 SYNCS.EXCH.64 URZ, [UR19+0xb000], UR4 ;  /* 0x00b0000413ff95b2 */ /* 0x0020640008000100 */
[----:B-1----:R-:W-:Y:S06]  /*3d70*/  BAR.SYNC.DEFER_BLOCKING 0x0 ;  /* 0x0000000000007b1d */ /* 0x002fec0000010000 */
[----:B0-----:R-:W-:Y:S05]  /*3d80*/  @!P3 BRA `(.L_x_6) ;  /* 0x0000000000d8b947 */ /* 0x001fea0003800000 */
[----:B------:R-:W-:Y:S02]  /*3d90*/  USHF.R.U32.HI UR10, URZ, 0x4, UR19 ;  /* 0x00000004ff0a7899 */ /* 0x000fe40008011613 */
[----:B------:R-:W-:Y:S02]  /*3da0*/  UIADD3 UR5, UPT, UPT, UR19, 0xa000, URZ ;  /* 0x0000a00013057890 */ /* 0x000fe4000fffe0ff */
[----:B------:R-:W-:Y:S02]  /*3db0*/  USGXT.U32 UR10, UR10, 0xe ;  /* 0x0000000e0a0a789a */ /* 0x000fe40008000000 */
[----:B------:R-:W-:Y:S02]  /*3dc0*/  USHF.R.U32.HI UR5, URZ, 0x4, UR5 ;  /* 0x00000004ff057899 */ /* 0x000fe40008011605 */
[----:B------:R-:W-:Y:S02]  /*3dd0*/  UIADD3 UR38, UP1, UPT, UR10, 0x100, URZ ;  /* 0x000001000a267890 */ /* 0x000fe4000ff3e0ff */
[----:B------:R-:W-:Y:S01]  /*3de0*/  USGXT.U32 UR12, UR5, 0xe ;  /* 0x0000000e050c789a */ /* 0x000fe20008000000 */
[----:B------:R-:W-:Y:S01]  /*3df0*/  UMOV UR4, URZ ;  /* 0x000000ff00047c82 */ /* 0x000fe20008000000 */
[----:B------:R-:W-:Y:S01]  /*3e00*/  UMOV UR6, URZ ;  /* 0x000000ff00067c82 */ /* 0x000fe20008000000 */
[----:B------:R-:W-:-:S02]  /*3e10*/  UIADD3.X UR39, UPT, UPT, UR4, 0x40004040, URZ, UP1, !UPT ;  /* 0x4000404004277890 */ /* 0x000fc40008ffe4ff */
[----:B------:R-:W-:Y:S01]  /*3e20*/  UIADD3 UR42, UP1, UPT, UR12, 0x2, URZ ;  /* 0x000000020c2a7890 */ /* 0x000fe2000ff3e0ff */
[----:B------:R-:W-:Y:S01]  /*3e30*/  UMOV UR4, UR8 ;  /* 0x0000000800047c82 */ /* 0x000fe20008000000 */
[----:B------:R-:W-:Y:S02]  /*3e40*/  UMOV UR5, URZ ;  /* 0x000000ff00057c82 */ /* 0x000fe40008000000 */
[----:B------:R-:W-:Y:S01]  /*3e50*/  UIADD3.X UR43, UPT, UPT, UR6, 0x40004040, URZ, UP1, !UPT ;  /* 0x40004040062b7890 */ /* 0x000fe20008ffe4ff */
[----:B------:R-:W-:Y:S01]  /*3e60*/  UMOV UR15, UR4 ;  /* 0x00000004000f7c82 */ /* 0x000fe20008000000 */
[----:B------:R-:W-:Y:S02]  /*3e70*/  UIADD3.64 UR4, UPT, UPT, UR38, 0x100, URZ ;  /* 0x0000010026047897 */ /* 0x000fe4000fffe0ff */
[----:B------:R-:W-:Y:S02]  /*3e80*/  UIADD3.64 UR6, UPT, UPT, UR42, 0x2, URZ ;  /* 0x000000022a067897 */ /* 0x000fe4000fffe0ff */
[----:B------:R-:W-:-:S02]  /*3e90*/  UIADD3.64 UR46, UPT, UPT, UR38, 0x200, URZ ;  /* 0x00000200262e7897 */ /* 0x000fc4000fffe0ff */
[----:B------:R-:W-:Y:S02]  /*3ea0*/  UIADD3.64 UR48, UPT, UPT, UR42, 0x4, URZ ;  /* 0x000000042a307897 */ /* 0x000fe4000fffe0ff */
[----:B------:R-:W-:Y:S02]  /*3eb0*/  UIADD3 UR9, UPT, UPT, UR20, 0x120, URZ ;  /* 0x0000012014097890 */ /* 0x000fe4000fffe0ff */
[----:B------:R-:W-:Y:S02]  /*3ec0*/  UIADD3.64 UR50, UPT, UPT, UR38, 0x300, URZ ;  /* 0x0000030026327897 */ /* 0x000fe4000fffe0ff */
[----:B------:R-:W-:Y:S02]  /*3ed0*/  UIADD3 UR58, UPT, UPT, UR20, 0x120, URZ ;  /* 0x00000120143a7890 */ /* 0x000fe4000fffe0ff */
[----:B------:R-:W-:Y:S02]  /*3ee0*/  UIADD3.64 UR52, UPT, UPT, UR38, 0x400, URZ ;  /* 0x0000040026347897 */ /* 0x000fe4000fffe0ff */
[----:B------:R-:W-:-:S02]  /*3ef0*/  UIADD3 UR59, UPT, UPT, UR20, 0x120, URZ ;  /* 0x00000120143b7890 */ /* 0x000fc4000fffe0ff */
[----:B------:R-:W-:Y:S01]  /*3f00*/  UIADD3.64 UR54, UPT, UPT, UR38, 0x500, URZ ;  /* 0x0000050026367897 */ /* 0x000fe2000fffe0ff */
[----:B------:R-:W-:Y:S01]  /*3f10*/  UMOV UR26, 0x0 ;  /* 0x00000000001a7882 */ /* 0x000fe20000000000 */
[----:B------:R-:W-:Y:S01]  /*3f20*/  UMOV UR27, 0x8088010 ;  /* 0x08088010001b7882 */ /* 0x000fe20000000000 */
[----:B------:R-:W-:Y:S01]  /*3f30*/  UIADD3 UR60, UPT, UPT, UR20, 0x120, URZ ;  /* 0x00000120143c7890 */ /* 0x000fe2000fffe0ff */
[----:B------:R-:W-:Y:S01]  /*3f40*/  UMOV UR11, 0x40004040 ;  /* 0x40004040000b7882 */ /* 0x000fe20000000000 */
[----:B------:R-:W-:Y:S01]  /*3f50*/  UIADD3.64 UR56, UPT, UPT, UR38, 0x600, URZ ;  /* 0x0000060026387897 */ /* 0x000fe2000fffe0ff */
[----:B------:R-:W-:Y:S01]  /*3f60*/  UMOV UR13, 0x40004040 ;  /* 0x40004040000d7882 */ /* 0x000fe20000000000 */
[----:B------:R-:W-:Y:S01]  /*3f70*/  UMOV UR36, 0x0 ;  /* 0x0000000000247882 */ /* 0x000fe20000000000 */
[----:B------:R-:W-:Y:S01]  /*3f80*/  UMOV UR37, 0x8088010 ;  /* 0x0808801000257882 */ /* 0x000fe20000000000 */
[----:B------:R-:W-:Y:S01]  /*3f90*/  UMOV UR34, 0x0 ;  /* 0x0000000000227882 */ /* 0x000fe20000000000 */
[----:B------:R-:W-:Y:S01]  /*3fa0*/  UMOV UR35, 0x8088010 ;  /* 0x0808801000237882 */ /* 0x000fe20000000000 */
[----:B------:R0:W-:Y:S01]  /*3fb0*/  UTCQMMA gdesc[UR10], gdesc[UR12], tmem[UR23], tmem[UR26], idesc[UR27], !UPT ;  /* 0x00ff1a0c0a0075ea */ /* 0x0001e2000f800317 */
[----:B------:R-:W-:Y:S01]  /*3fc0*/  UMOV UR30, 0x0 ;  /* 0x00000000001e7882 */ /* 0x000fe20000000000 */
[----:B------:R-:W-:Y:S01]  /*3fd0*/  UMOV UR31, 0x8088010 ;  /* 0x08088010001f7882 */ /* 0x000fe20000000000 */
[----:B------:R0:W-:Y:S01]  /*3fe0*/  UTCQMMA gdesc[UR38], gdesc[UR42], tmem[UR23], tmem[UR36], idesc[UR37], UPT ;  /* 0x00ff242a260075ea */ /* 0x0001e2000b800317 */
        /* <DEDUP_REMOVED lines=8> */
[----:B------:R0:W-:Y:S01]  /*4070*/  UTCQMMA gdesc[UR50], gdesc[UR12], tmem[UR9], tmem[UR28], idesc[UR29], !UPT ;  /* 0x00ff1c0c320075ea */ /* 0x0001e2000f800309 */
[----:B------:R-:W-:Y:S01]  /*4080*/  UMOV UR44, 0x0 ;  /* 0x00000000002c7882 */ /* 0x000fe20000000000 */
[----:B------:R-:W-:Y:S01]  /*4090*/  UMOV UR45, 0x8088010 ;  /* 0x08088010002d7882 */ /* 0x000fe20000000000 */
[----:B------:R0:W-:Y:S01]  /*40a0*/  UTCQMMA gdesc[UR52], gdesc[UR42], tmem[UR58], tmem[UR16], idesc[UR17], UPT ;  /* 0x00ff102a340075ea */ /* 0x0001e2000b80033a */
[----:B------:R0:W-:Y:S01]  /*40b0*/  UTCQMMA gdesc[UR54], gdesc[UR6], tmem[UR59], tmem[UR40], idesc[UR41], UPT ;  /* 0x00ff2806360075ea */ /* 0x0001e2000b80033b */
[----:B------:R0:W-:Y:S01]  /*40c0*/  UTCQMMA gdesc[UR56], gdesc[UR48], tmem[UR60], tmem[UR44], idesc[UR45], UPT ;  /* 0x00ff2c30380075ea */ /* 0x0001e2000b80033c */
[----:B------:R0:W-:Y:S01]  /*40d0*/  UTCBAR [UR15], URZ ;  /* 0x000000ff0f0073e9 */ /* 0x0001e200080000ff */
[----:B------:R-:W-:Y:S01]  /*40e0*/  NOP ;  /* 0x0000000000007918 */ /* 0x000fe20000000000 */
.L_x_6:
[----:B------:R-:W-:Y:S05]  /*40f0*/  @!P2 BRA `(.L_x_7) ;  /* 0x000000000008a947 */ /* 0x000fea0003800000 */
[----:B------:R-:W1:Y:S02]  /*4100*/  SYNCS.PHASECHK.TRANS64.TRYWAIT P4, [UR19+0xb000], RZ ;  /* 0x00b000ffff0075a7 */ /* 0x000e640008081113 */
[----:B-1----:R-:W-:Y:S05]  /*4110*/  @!P4 BRA `(.L_x_8) ;  /* 0x000000900058c947 */ /* 0x002fea0003800000 */
.L_x_7:
[C---:B------:R-:W-:Y:S01]  /*4120*/  IADD3 R170, P4, PT, R2.reuse, R143, RZ ;  /* 0x0000008f02aa7210 */ /* 0x040fe20007f9e0ff */
[----:B------:R-:W1:Y:S01]  /*4130*/  LDC R3, c[0x0][0x3d8] ;  /* 0x0000f600ff037b82 */ /* 0x000e620000000800 */
[----:B------:R-:W-:Y:S01]  /*4140*/  LEA R0, R37, R2, 0x3 ;  /* 0x0000000225007211 */ /* 0x000fe200078e18ff */
[----:B0-----:R-:W-:Y:S01]  /*4150*/  UIADD3 UR4, UPT, UPT, UR14, 0x18, URZ ;  /* 0x000000180e047890 */ /* 0x001fe2000fffe0ff */
[----:B------:R-:W-:-:S05]  /*4160*/  LEA.HI.X.SX32 R171, R2, R67, 0x1, P4 ;  /* 0x0000004302ab7211 */ /* 0x000fca00020f0eff */
[----:B------:R-:W-:Y:S01]  /*4170*/  BAR.SYNC.DEFER_BLOCKING 0x0 ;  /* 0x0000000000007b1d */ /* 0x000fe20000010000 */
[C---:B------:R-:W-:Y:S02]  /*4180*/  IADD3 R168, P4, PT, R0.reuse, R143, RZ ;  /* 0x0000008f00a87210 */ /* 0x040fe40007f9e0ff */
[----:B------:R-:W-:Y:S02]  /*4190*/  LEA R2, R43, R0, 0x4 ;  /* 0x000000002b027211 */ /* 0x000fe400078e20ff */
[----:B------:R-:W-:-:S03]  /*41a0*/  LEA.HI.X.SX32 R169, R0, R67, 0x1, P4 ;  /* 0x0000004300a97211 */ /* 0x000fc600020f0eff */
[----:B------:R-:W0:Y:S01]  /*41b0*/  LDC R47, c[0x0][0x3d8] ;  /* 0x0000f600ff2f7b82 */ /* 0x000e220000000800 */
[----:B------:R-:W-:Y:S01]  /*41c0*/  IMAD R0, R36, UR4, RZ ;  /* 0x0000000424007c24 */ /* 0x000fe2000f8e02ff */
[----:B------:R-:W-:-:S06]  /*41d0*/  IADD3 R164, P4, PT, R2, R143, RZ ;  /* 0x0000008f02a47210 */ /* 0x000fcc0007f9e0ff */
[----:B------:R-:W2:Y:S01]  /*41e0*/  LDC R38, c[0x0][0x3d8] ;  /* 0x0000f600ff267b82 */ /* 0x000ea20000000800 */
[----:B------:R-:W-:-:S07]  /*41f0*/  LEA.HI.X.SX32 R165, R2, R67, 0x1, P4 ;  /* 0x0000004302a57211 */ /* 0x000fce00020f0eff */
[----:B------:R-:W3:Y:S08]  /*4200*/  LDC R40, c[0x0][0x3d8] ;  /* 0x0000f600ff287b82 */ /* 0x000ef00000000800 */
[----:B------:R-:W4:Y:S08]  /*4210*/  LDC R57, c[0x0][0x3d8] ;  /* 0x0000f600ff397b82 */ /* 0x000f300000000800 */
[----:B------:R-:W5:Y:S08]  /*4220*/  LDC R42, c[0x0][0x3d8] ;  /* 0x0000f600ff2a7b82 */ /* 0x000f700000000800 */
[----:B------:R-:W2:Y:S08]  /*4230*/  LDC R61, c[0x0][0x3d8] ;  /* 0x0000f600ff3d7b82 */ /* 0x000eb00000000800 */
[----:B------:R-:W2:Y:S01]  /*4240*/  LDC R63, c[0x0][0x3d8] ;  /* 0x0000f600ff3f7b82 */ /* 0x000ea20000000800 */
[----:B------:R-:W-:Y:S01]  /*4250*/  UIADD3 UR5, UPT, UPT, UR14, 0x78, URZ ;  /* 0x000000780e057890 */ /* 0x000fe2000fffe0ff */
[----:B------:R-:W-:Y:S01]  /*4260*/  PRMT R41, RZ, 0x7610, R41 ;  /* 0x00007610ff297816 */ /* 0x000fe20000000029 */
[----:B------:R-:W2:Y:S05]  /*4270*/  LDTM.x32 R4, tmem[UR24] ;  /* 0x00000018000479ee */ /* 0x000eaa00082c0000 */
[----:B------:R-:W2:Y:S01]  /*4280*/  LDC R36, c[0x0][0x3d8] ;  /* 0x0000f600ff247b82 */ /* 0x000ea20000000800 */
[----:B------:R-:W-:-:S04]  /*4290*/  LEA R2, R45, R2, 0x3 ;  /* 0x000000022d027211 */ /* 0x000fc800078e18ff */
[C---:B------:R-:W-:Y:S01]  /*42a0*/  IADD3 R162, P5, PT, R2.reuse, R143, RZ ;  /* 0x0000008f02a27210 */ /* 0x040fe20007fbe0ff */
[----:B------:R-:W-:Y:S01]  /*42b0*/  UIADD3 UR4, UPT, UPT, UR14, 0x38, URZ ;  /* 0x000000380e047890 */ /* 0x000fe2000fffe0ff */
[----:B------:R-:W-:Y:S01]  /*42c0*/  PRMT R37, RZ, 0x7610, R37 ;  /* 0x00007610ff257816 */ /* 0x000fe20000000025 */
[----:B------:R-:W2:Y:S01]  /*42d0*/  @!P1 SYNCS.CCTL.IV [UR19+0xb000] ;  /* 0x00b00000ff0099b1 */ /* 0x000ea20008000013 */
[----:B------:R-:W-:Y:S01]  /*42e0*/  LEA.HI.X.SX32 R163, R2, R67, 0x1, P5 ;  /* 0x0000004302a37211 */ /* 0x000fe200028f0eff */
[----:B------:R-:W-:Y:S01]  /*42f0*/  NOP ;  /* 0x0000000000007918 */ /* 0x000fe20000000000 */
[----:B-1----:R-:W-:Y:S01]  /*4300*/  LEA R2, R3, R2, 0x3 ;  /* 0x0000000203027211 */ /* 0x002fe200078e18ff */
[----:B------:R-:W5:Y:S01]  /*4310*/  @P2 LDG.E.U8 R39, desc[UR32][R172.64] ;  /* 0x00000020ac272981 */ /* 0x000f62000c1e1100 */
[C---:B------:R-:W-:Y:S02]  /*4320*/  IADD3 R166, P4, PT, R0.reuse, R143, RZ ;  /* 0x0000008f00a67210 */ /* 0x040fe40007f9e0ff */
[----:B0-----:R-:W-:Y:S01]  /*4330*/  LEA R3, R47, R2, 0x4 ;  /* 0x000000022f037211 */ /* 0x001fe200078e20ff */
[----:B------:R-:W5:Y:S01]  /*4340*/  @P2 LDG.E.U8 R41, desc[UR32][R170.64] ;  /* 0x00000020aa292981 */ /* 0x000f62000c1e1100 */
[----:B------:R-:W-:-:S02]  /*4350*/  LEA.HI.X.SX32 R167, R0, R67, 0x1, P4 ;  /* 0x0000004300a77211 */ /* 0x000fc400020f0eff */
[-C--:B------:R-:W-:Y:S01]  /*4360*/  IADD3 R160, P4, PT, R2, R143.reuse, RZ ;  /* 0x0000008f02a07210 */ /* 0x080fe20007f9e0ff */
[----:B------:R-:W5:Y:S01]  /*4370*/  @P2 LDG.E.U8 R37, desc[UR32][R168.64] ;  /* 0x00000020a8252981 */ /* 0x000f62000c1e1100 */
[C---:B------:R-:W-:Y:S02]  /*4380*/  IADD3 R156, P5, PT, R3.reuse, R143, RZ ;  /* 0x0000008f039c7210 */ /* 0x040fe40007fbe0ff */
[----:B------:R-:W-:Y:S01]  /*4390*/  PRMT R43, RZ, 0x7610, R43 ;  /* 0x00007610ff2b7816 */ /* 0x000fe2000000002b */
[----:B--2---:R-:W-:Y:S01]  /*43a0*/  IMAD R0, R36, UR4, RZ ;  /* 0x0000000424007c24 */ /* 0x004fe2000f8e02ff */
[-C--:B------:R-:W-:Y:S02]  /*43b0*/  LEA.HI.X.SX32 R161, R2, R67.reuse, 0x1, P4 ;  /* 0x0000004302a17211 */ /* 0x080fe400020f0eff */
[----:B------:R-:W-:Y:S02]  /*43c0*/  LEA.HI.X.SX32 R157, R3, R67, 0x1, P5 ;  /* 0x00000043039d7211 */ /* 0x000fe400028f0eff */
[----:B------:R-:W-:Y:S01]  /*43d0*/  IADD3 R158, P4, PT, R0, R143, RZ ;  /* 0x0000008f009e7210 */ /* 0x000fe20007f9e0ff */
[----:B------:R-:W2:Y:S01]  /*43e0*/  @P2 LDG.E.U8 R43, desc[UR32][R164.64] ;  /* 0x00000020a42b2981 */ /* 0x000ea2000c1e1100 */
[----:B------:R-:W-:-:S02]  /*43f0*/  LEA R3, R38, R3, 0x3 ;  /* 0x0000000326037211 */ /* 0x000fc400078e18ff */
[----:B------:R-:W-:Y:S02]  /*4400*/  LEA.HI.X.SX32 R159, R0, R67, 0x1, P4 ;  /* 0x00000043009f7211 */ /* 0x000fe400020f0eff */
[C---:B------:R-:W-:Y:S02]  /*4410*/  IADD3 R154, P4, PT, R3.reuse, R143, RZ ;  /* 0x0000008f039a7210 */ /* 0x040fe40007f9e0ff */
[----:B---3--:R-:W-:Y:S01]  /*4420*/  LEA R0, R40, R3, 0x3 ;  /* 0x0000000328007211 */ /* 0x008fe200078e18ff */
[----:B------:R-:W-:Y:S01]  /*4430*/  UIADD3 UR4, UPT, UPT, UR14, 0x58, URZ ;  /* 0x000000580e047890 */ /* 0x000fe2000fffe0ff */
[----:B------:R-:W-:Y:S02]  /*4440*/  LEA.HI.X.SX32 R155, R3, R67, 0x1, P4 ;  /* 0x00000043039b7211 */ /* 0x000fe400020f0eff */
[----:B------:R-:W-:Y:S01]  /*4450*/  IADD3 R152, P4, PT, R0, R143, RZ ;  /* 0x0000008f00987210 */ /* 0x000fe20007f9e0ff */
[----:B------:R-:W0:Y:S01]  /*4460*/  LDC R3, c[0x0][0x3d8] ;  /* 0x0000f600ff037b82 */ /* 0x000e220000000800 */
[----:B----4-:R-:W-:-:S02]  /*4470*/  LEA R2, R57, R0, 0x4 ;  /* 0x0000000039027211 */ /* 0x010fc400078e20ff */
[----:B------:R-:W-:Y:S01]  /*4480*/  LEA.HI.X.SX32 R153, R0, R67, 0x1, P4 ;  /* 0x0000004300997211 */ /* 0x000fe200020f0eff */
[----:B-----5:R-:W-:Y:S01]  /*4490*/  IMAD R0, R42, UR4, RZ ;  /* 0x000000042a007c24 */ /* 0x020fe2000f8e02ff */
[-C--:B------:R-:W-:Y:S02]  /*44a0*/  IADD3 R148, P5, PT, R2, R143.reuse, RZ ;  /* 0x0000008f02947210 */ /* 0x080fe40007fbe0ff */
[----:B------:R-:W-:Y:S01]  /*44b0*/  PRMT R49, RZ, 0x7610, R49 ;  /* 0x00007610ff317816 */ /* 0x000fe20000000031 */
[----:B------:R-:W1:Y:S01]  /*44c0*/  LDCU UR4, c[0x0][0x3a8] ;  /* 0x00007500ff0477ac */ /* 0x000e620008000800 */
[----:B------:R-:W-:Y:S02]  /*44d0*/  IADD3 R150, P4, PT, R0, R143, RZ ;  /* 0x0000008f00967210 */ /* 0x000fe40007f9e0ff */
[-C--:B------:R-:W-:Y:S02]  /*44e0*/  LEA.HI.X.SX32 R149, R2, R67.reuse, 0x1, P5 ;  /* 0x0000004302957211 */ /* 0x080fe400028f0eff */
[----:B------:R-:W-:Y:S01]  /*44f0*/  LEA R2, R61, R2, 0x3 ;  /* 0x000000023d027211 */ /* 0x000fe200078e18ff */
[----:B------:R-:W3:Y:S01]  /*4500*/  @P2 LDG.E.U8 R49, desc[UR32][R166.64] ;  /* 0x00000020a6312981 */ /* 0x000ee2000c1e1100 */
[----:B------:R-:W-:-:S02]  /*4510*/  LEA.HI.X.SX32 R151, R0, R67, 0x1, P4 ;  /* 0x0000004300977211 */ /* 0x000fc400020f0eff */
[C---:B------:R-:W-:Y:S02]  /*4520*/  IADD3 R146, P4, PT, R2.reuse, R143, RZ ;  /* 0x0000008f02927210 */ /* 0x040fe40007f9e0ff */
[----:B------:R-:W-:Y:S02]  /*4530*/  LEA R0, R63, R2, 0x3 ;  /* 0x000000023f007211 */ /* 0x000fe400078e18ff */
[----:B------:R-:W-:Y:S02]  /*4540*/  LEA.HI.X.SX32 R147, R2, R67, 0x1, P4 ;  /* 0x0000004302937211 */ /* 0x000fe400020f0eff */
[C---:B------:R-:W-:Y:S02]  /*4550*/  IADD3 R144, P4, PT, R0.reuse, R143, RZ ;  /* 0x0000008f00907210 */ /* 0x040fe40007f9e0ff */
[----:B------:R-:W-:Y:S02]  /*4560*/  PRMT R45, RZ, 0x7610, R45 ;  /* 0x00007610ff2d7816 */ /* 0x000fe4000000002d */
[----:B------:R-:W-:Y:S01]  /*4570*/  LEA.HI.X.SX32 R145, R0, R67, 0x1, P4 ;  /* 0x0000004300917211 */ /* 0x000fe200020f0eff */
[----:B0-----:R-:W-:Y:S01]  /*4580*/  IMAD R0, R3, UR5, RZ ;  /* 0x0000000503007c24 */ /* 0x001fe2000f8e02ff */
[----:B------:R-:W-:-:S02]  /*4590*/  PRMT R51, RZ, 0x7610, R51 ;  /* 0x00007610ff337816 */ /* 0x000fc40000000033 */
[----:B------:R-:W-:Y:S01]  /*45a0*/  PRMT R47, RZ, 0x7610, R47 ;  /* 0x00007610ff2f7816 */ /* 0x000fe2000000002f */
[----:B------:R-:W4:Y:S01]  /*45b0*/  @P2 LDG.E.U8 R45, desc[UR32][R162.64] ;  /* 0x00000020a22d2981 */ /* 0x000f22000c1e1100 */
[----:B------:R-:W-:Y:S02]  /*45c0*/  IADD3 R142, P4, PT, R0, R143, RZ ;  /* 0x0000008f008e7210 */ /* 0x000fe40007f9e0ff */
[----:B------:R-:W-:Y:S01]  /*45d0*/  PRMT R55, RZ, 0x7610, R55 ;  /* 0x00007610ff377816 */ /* 0x000fe20000000037 */
[----:B------:R-:W5:Y:S01]  /*45e0*/  @P2 LDG.E.U8 R51, desc[UR32][R160.64] ;  /* 0x00000020a0332981 */ /* 0x000f62000c1e1100 */
[----:B------:R-:W-:Y:S02]  /*45f0*/  PRMT R53, RZ, 0x7610, R53 ;  /* 0x00007610ff357816 */ /* 0x000fe40000000035 */
[----:B------:R-:W-:Y:S01]  /*4600*/  PRMT R59, RZ, 0x7610, R59 ;  /* 0x00007610ff3b7816 */ /* 0x000fe2000000003b */
[----:B------:R-:W2:Y:S01]  /*4610*/  @P2 LDG.E.U8 R47, desc[UR32][R156.64] ;  /* 0x000000209c2f2981 */ /* 0x000ea2000c1e1100 */
[----:B------:R-:W-:-:S02]  /*4620*/  PRMT R57, RZ, 0x7610, R57 ;  /* 0x00007610ff397816 */ /* 0x000fc40000000039 */
[----:B------:R-:W-:Y:S01]  /*4630*/  PRMT R61, RZ, 0x7610, R61 ;  /* 0x00007610ff3d7816 */ /* 0x000fe2000000003d */
[----:B------:R-:W2:Y:S01]  /*4640*/  @P2 LDG.E.U8 R55, desc[UR32][R158.64] ;  /* 0x000000209e372981 */ /* 0x000ea2000c1e1100 */
[----:B------:R-:W-:Y:S02]  /*4650*/  PRMT R65, RZ, 0x7610, R65 ;  /* 0x00007610ff417816 */ /* 0x000fe40000000041 */
[----:B------:R-:W-:Y:S01]  /*4660*/  PRMT R63, RZ, 0x7610, R63 ;  /* 0x00007610ff3f7816 */ /* 0x000fe2000000003f */
[----:B------:R-:W2:Y:S01]  /*4670*/  @P2 LDG.E.U8 R53, desc[UR32][R154.64] ;  /* 0x000000209a352981 */ /* 0x000ea2000c1e1100 */
[----:B------:R-:W-:Y:S02]  /*4680*/  PRMT R135, RZ, 0x7610, R135 ;  /* 0x00007610ff877816 */ /* 0x000fe40000000087 */
[----:B------:R-:W-:Y:S01]  /*4690*/  LEA.HI.X.SX32 R143, R0, R67, 0x1, P4 ;  /* 0x00000043008f7211 */ /* 0x000fe200020f0eff */
[----:B------:R-:W2:Y:S04]  /*46a0*/  @P2 LDG.E.U8 R59, desc[UR32][R152.64] ;  /* 0x00000020983b2981 */ /* 0x000ea8000c1e1100 */
[----:B------:R-:W2:Y:S04]  /*46b0*/  @P2 LDG.E.U8 R57, desc[UR32][R148.64] ;  /* 0x0000002094392981 */ /* 0x000ea8000c1e1100 */
[----:B------:R-:W2:Y:S04]  /*46c0*/  @P2 LDG.E.U8 R61, desc[UR32][R150.64] ;  /* 0x00000020963d2981 */ /* 0x000ea8000c1e1100 */
[----:B------:R-:W2:Y:S04]  /*46d0*/  @P2 LDG.E.U8 R65, desc[UR32][R146.64] ;  /* 0x0000002092412981 */ /* 0x000ea8000c1e1100 */
[----:B------:R-:W2:Y:S04]  /*46e0*/  @P2 LDG.E.U8 R63, desc[UR32][R144.64] ;  /* 0x00000020903f2981 */ /* 0x000ea8000c1e1100 */
[----:B------:R-:W2:Y:S01]  /*46f0*/  @P2 LDG.E.U8 R135, desc[UR32][R142.64] ;  /* 0x000000208e872981 */ /* 0x000ea2000c1e1100 */
[----:B-1----:R-:W-:Y:S01]  /*4700*/  FMUL R0, R4, UR4 ;  /* 0x0000000404007c20 */ /* 0x002fe20008400000 */
[----:B------:R-:W-:Y:S01]  /*4710*/  FMUL R3, R5, UR4 ;  /* 0x0000000405037c20 */ /* 0x000fe20008400000 */
[----:B------:R-:W-:Y:S01]  /*4720*/  FMUL R2, R6, UR4 ;  /* 0x0000000406027c20 */ /* 0x000fe20008400000 */
[----:B------:R-:W-:Y:S01]  /*4730*/  FMUL R36, R7, UR4 ;  /* 0x0000000407247c20 */ /* 0x000fe20008400000 */
[----:B------:R-:W-:-:S03]  /*4740*/  FMUL R67, R8, UR4 ;  /* 0x0000000408437c20 */ /* 0x000fc60008400000 */
[----:B------:R-:W-:Y:S01]  /*4750*/  FMNMX3 R2, R0, R3, R2, !PT ;  /* 0x0000000300027276 */ /* 0x000fe20007800002 */
[----:B------:R-:W-:Y:S01]  /*4760*/  FMUL R0, R9, UR4 ;  /* 0x0000000409007c20 */ /* 0x000fe20008400000 */
[----:B------:R-:W-:Y:S02]  /*4770*/  FMUL R3, R10, UR4 ;  /* 0x000000040a037c20 */ /* 0x000fe40008400000 */
[----:B------:R-:W-:Y:S01]  /*4780*/  FMNMX3 R36, R2, R36, R67, !PT ;  /* 0x0000002402247276 */ /* 0x000fe20007800043 */
[----:B------:R-:W-:Y:S01]  /*4790*/  FMUL R2, R11, UR4 ;  /* 0x000000040b027c20 */ /* 0x000fe20008400000 */
[----:B------:R-:W-:Y:S02]  /*47a0*/  FMUL R67, R12, UR4 ;  /* 0x000000040c437c20 */ /* 0x000fe40008400000 */
[----:B------:R-:W-:Y:S01]  /*47b0*/  FMNMX3 R36, R36, R0, R3, !PT ;  /* 0x0000000024247276 */ /* 0x000fe20007800003 */
[----:B------:R-:W-:Y:S01]  /*47c0*/  FMUL R0, R13, UR4 ;  /* 0x000000040d007c20 */ /* 0x000fe20008400000 */
[----:B------:R-:W-:-:S02]  /*47d0*/  FMUL R3, R14, UR4 ;  /* 0x000000040e037c20 */ /* 0x000fc40008400000 */
        /* <DEDUP_REMOVED lines=31> */
[----:B------:R-:W-:-:S03]  /*49d0*/  FMUL R2, R35, UR4 ;  /* 0x0000000423027c20 */ /* 0x000fc60008400000 */
[----:B------:R-:W-:-:S04]  /*49e0*/  FMNMX3 R3, R36, R0, R3, !PT ;  /* 0x0000000024037276 */ /* 0x000fc80007800003 */
[----:B------:R-:W-:-:S05]  /*49f0*/  FMNMX3 R2, R3, -INF , R2, !PT ;  /* 0xff80000003027876 */ /* 0x000fca0007800002 */
[--C-:B------:R-:W-:Y:S01]  /*4a00*/  FFMA R4, R4, UR4, -R2.reuse ;  /* 0x0000000404047c23 */ /* 0x100fe20008000802 */
[--C-:B------:R-:W-:Y:S01]  /*4a10*/  FFMA R5, R5, UR4, -R2.reuse ;  /* 0x0000000405057c23 */ /* 0x100fe20008000802 */
[--C-:B------:R-:W-:Y:S02]  /*4a20*/  FFMA R6, R6, UR4, -R2.reuse ;  /* 0x0000000406067c23 */ /* 0x100fe40008000802 */
[----:B------:R-:W-:Y:S01]  /*4a30*/  FMUL R4, R4, 1.4426950216293334961 ;  /* 0x3fb8aa3b04047820 */ /* 0x000fe20000400000 */
[----:B------:R-:W-:Y:S01]  /*4a40*/  FMUL R5, R5, 1.4426950216293334961 ;  /* 0x3fb8aa3b05057820 */ /* 0x000fe20000400000 */
[----:B------:R-:W-:Y:S01]  /*4a50*/  FMUL R6, R6, 1.4426950216293334961 ;  /* 0x3fb8aa3b06067820 */ /* 0x000fe20000400000 */
[--C-:B------:R-:W-:Y:S01]  /*4a60*/  FFMA R7, R7, UR4, -R2.reuse ;  /* 0x0000000407077c23 */ /* 0x100fe20008000802 */
[----:B------:R-:W-:Y:S02]  /*4a70*/  FFMA R8, R8, UR4, -R2 ;  /* 0x0000000408087c23 */ /* 0x000fe40008000802 */
[----:B------:R-:W-:Y:S01]  /*4a80*/  MUFU.EX2 R4, R4 ;  /* 0x0000000400047308 */ /* 0x000fe20000000800 */
[----:B------:R-:W-:Y:S01]  /*4a90*/  FMUL R7, R7, 1.4426950216293334961 ;  /* 0x3fb8aa3b07077820 */ /* 0x000fe20000400000 */
[----:B------:R-:W-:-:S06]  /*4aa0*/  FMUL R8, R8, 1.4426950216293334961 ;  /* 0x3fb8aa3b08087820 */ /* 0x000fcc0000400000 */
[----:B------:R-:W0:Y:S01]  /*4ab0*/  MUFU.EX2 R5, R5 ;  /* 0x0000000500057308 */ /* 0x000e220000000800 */
[--C-:B------:R-:W-:Y:S01]  /*4ac0*/  FFMA R9, R9, UR4, -R2.reuse ;  /* 0x0000000409097c23 */ /* 0x100fe20008000802 */
[----:B------:R-:W-:-:S06]  /*4ad0*/  FFMA R10, R10, UR4, -R2 ;  /* 0x000000040a0a7c23 */ /* 0x000fcc0008000802 */
[----:B------:R-:W1:Y:S01]  /*4ae0*/  MUFU.EX2 R6, R6 ;  /* 0x0000000600067308 */ /* 0x000e620000000800 */
[----:B------:R-:W-:Y:S01]  /*4af0*/  FMUL R9, R9, 1.4426950216293334961 ;  /* 0x3fb8aa3b09097820 */ /* 0x000fe20000400000 */
[----:B------:R-:W-:-:S06]  /*4b00*/  FMUL R10, R10, 1.4426950216293334961 ;  /* 0x3fb8aa3b0a0a7820 */ /* 0x000fcc0000400000 */
[----:B------:R-:W1:Y:S01]  /*4b10*/  MUFU.EX2 R7, R7 ;  /* 0x0000000700077308 */ /* 0x000e620000000800 */
[----:B------:R-:W-:Y:S01]  /*4b20*/  FFMA R11, R11, UR4, -R2 ;  /* 0x000000040b0b7c23 */ /* 0x000fe20008000802 */
[----:B0-----:R-:W-:-:S06]  /*4b30*/  FADD R3, R4, R5 ;  /* 0x0000000504037221 */ /* 0x001fcc0000000000 */
[----:B------:R-:W0:Y:S01]  /*4b40*/  MUFU.EX2 R8, R8 ;  /* 0x0000000800087308 */ /* 0x000e220000000800 */
[----:B------:R-:W-:Y:S01]  /*4b50*/  FMUL R11, R11, 1.4426950216293334961 ;  /* 0x3fb8aa3b0b0b7820 */ /* 0x000fe20000400000 */
[----:B------:R-:W-:Y:S01]  /*4b60*/  FFMA R12, R12, UR4, -R2 ;  /* 0x000000040c0c7c23 */ /* 0x000fe20008000802 */
[----:B-1----:R-:W-:-:S05]  /*4b70*/  FADD R0, R6, R3 ;  /* 0x0000000306007221 */ /* 0x002fca0000000000 */
[----:B------:R-:W1:Y:S01]  /*4b80*/  MUFU.EX2 R9, R9 ;  /* 0x0000000900097308 */ /* 0x000e620000000800 */
[----:B------:R-:W-:Y:S01]  /*4b90*/  FMUL R12, R12, 1.4426950216293334961 ;  /* 0x3fb8aa3b0c0c7820 */ /* 0x000fe20000400000 */
[----:B------:R-:W-:Y:S01]  /*4ba0*/  FFMA R13, R13, UR4, -R2 ;  /* 0x000000040d0d7c23 */ /* 0x000fe20008000802 */
[----:B------:R-:W-:-:S05]  /*4bb0*/  FADD R3, R7, R0 ;  /* 0x0000000007037221 */ /* 0x000fca0000000000 */
[----:B------:R-:W1:Y:S01]  /*4bc0*/  MUFU.EX2 R10, R10 ;  /* 0x0000000a000a7308 */ /* 0x000e620000000800 */
[----:B------:R-:W-:Y:S01]  /*4bd0*/  FMUL R13, R13, 1.4426950216293334961 ;  /* 0x3fb8aa3b0d0d7820 */ /* 0x000fe20000400000 */
[----:B------:R-:W-:Y:S01]  /*4be0*/  FFMA R14, R14, UR4, -R2 ;  /* 0x000000040e0e7c23 */ /* 0x000fe20008000802 */
[----:B0-----:R-:W-:-:S05]  /*4bf0*/  FADD R0, R8, R3 ;  /* 0x0000000308007221 */ /* 0x001fca0000000000 */
        /* <DEDUP_REMOVED lines=32> */
[----:B------:R-:W3:Y:S01]  /*4e00*/  MUFU.EX2 R19, R19 ;  /* 0x0000001300137308 */ /* 0x000ee20000000800 */
        /* <DEDUP_REMOVED lines=10> */
[----:B---3--:R-:W-:-:S05]  /*4eb0*/  FADD R3, R19, R0 ;  /* 0x0000000013037221 */ /* 0x008fca0000000000 */
        /* <DEDUP_REMOVED lines=22> */
[----:B---3--:R-:W-:-:S06]  /*5020*/  FADD R3, R25, R0 ;  /* 0x0000000019037221 */ /* 0x008fcc0000000000 */
[----:B------:R-:W3:Y:S01]  /*5030*/  MUFU.EX2 R28, R28 ;  /* 0x0000001c001c7308 */ /* 0x000ee20000000800 */
[----:B0-----:R-:W-:-:S07]  /*5040*/  FADD R0, R26, R3 ;  /* 0x000000031a007221 */ /* 0x001fce0000000000 */
[----:B------:R-:W0:Y:S01]  /*5050*/  MUFU.EX2 R29, R29 ;  /* 0x0000001d001d7308 */ /* 0x000e220000000800 */
[----:B-1----:R-:W-:-:S07]  /*5060*/  FADD R3, R27, R0 ;  /* 0x000000001b037221 */ /* 0x002fce0000000000 */
[----:B------:R-:W1:Y:S01]  /*5070*/  MUFU.EX2 R30, R30 ;  /* 0x0000001e001e7308 */ /* 0x000e620000000800 */
[----:B---3--:R-:W-:Y:S01]  /*5080*/  FADD R0, R28, R3 ;  /* 0x000000031c007221 */ /* 0x008fe20000000000 */
[----:B------:R-:W3:Y:S01]  /*5090*/  S2R R44, SR_TID.X ;  /* 0x00000000002c7919 */ /* 0x000ee20000002100 */
[--C-:B------:R-:W-:Y:S01]  /*50a0*/  FFMA R31, R31, UR4, -R2.reuse ;  /* 0x000000041f1f7c23 */ /* 0x100fe20008000802 */
[--C-:B------:R-:W-:Y:S01]  /*50b0*/  FFMA R35, R35, UR4, -R2.reuse ;  /* 0x0000000423237c23 */ /* 0x100fe20008000802 */
[----:B------:R-:W-:Y:S01]  /*50c0*/  FFMA R34, R34, UR4, -R2 ;  /* 0x0000000422227c23 */ /* 0x000fe20008000802 */
[----:B0-----:R-:W-:Y:S01]  /*50d0*/  FADD R3, R29, R0 ;  /* 0x000000001d037221 */ /* 0x001fe20000000000 */
[----:B------:R-:W-:Y:S01]  /*50e0*/  FMUL R31, R31, 1.4426950216293334961 ;  /* 0x3fb8aa3b1f1f7820 */ /* 0x000fe20000400000 */
[--C-:B------:R-:W-:Y:S01]  /*50f0*/  FFMA R32, R32, UR4, -R2.reuse ;  /* 0x0000000420207c23 */ /* 0x100fe20008000802 */
[----:B------:R-:W-:Y:S01]  /*5100*/  FFMA R33, R33, UR4, -R2 ;  /* 0x0000000421217c23 */ /* 0x000fe20008000802 */
[----:B------:R-:W-:Y:S01]  /*5110*/  FMUL R34, R34, 1.4426950216293334961 ;  /* 0x3fb8aa3b22227820 */ /* 0x000fe20000400000 */
[----:B-1----:R-:W-:Y:S01]  /*5120*/  FADD R0, R30, R3 ;  /* 0x000000031e007221 */ /* 0x002fe20000000000 */
[----:B------:R-:W-:Y:S01]  /*5130*/  FMUL R3, R35, 1.4426950216293334961 ;  /* 0x3fb8aa3b23037820 */ /* 0x000fe20000400000 */
[----:B------:R-:W0:Y:S01]  /*5140*/  MUFU.EX2 R31, R31 ;  /* 0x0000001f001f7308 */ /* 0x000e220000000800 */
[----:B------:R-:W-:Y:S01]  /*5150*/  FMUL R32, R32, 1.4426950216293334961 ;  /* 0x3fb8aa3b20207820 */ /* 0x000fe20000400000 */
[----:B------:R-:W-:-:S06]  /*5160*/  FMUL R33, R33, 1.4426950216293334961 ;  /* 0x3fb8aa3b21217820 */ /* 0x000fcc0000400000 */
[----:B------:R-:W-:Y:S08]  /*5170*/  MUFU.EX2 R132, R34 ;  /* 0x0000002200847308 */ /* 0x000ff00000000800 */
[----:B------:R-:W1:Y:S08]  /*5180*/  MUFU.EX2 R3, R3 ;  /* 0x0000000300037308 */ /* 0x000e700000000800 */
[----:B------:R-:W-:Y:S08]  /*5190*/  MUFU.EX2 R32, R32 ;  /* 0x0000002000207308 */ /* 0x000ff00000000800 */
[----:B------:R-:W2:Y:S01]  /*51a0*/  MUFU.EX2 R133, R33 ;  /* 0x0000002100857308 */ /* 0x000ea20000000800 */
[C---:B0-----:R-:W-:Y:S01]  /*51b0*/  F2FP.SATFINITE.E4M3.F32.PACK_AB_MERGE_C R30, R31.reuse, R30, RZ ;  /* 0x0000001e1f1e723e */ /* 0x041fe200048070ff */
[----:B------:R-:W-:Y:S01]  /*51c0*/  FADD R31, R31, R0 ;  /* 0x000000001f1f7221 */ /* 0x000fe20000000000 */
[----:B-1----:R-:W-:-:S02]  /*51d0*/  F2FP.SATFINITE.E4M3.F32.PACK_AB_MERGE_C R0, R3, R132, RZ ;  /* 0x000000840300723e */ /* 0x002fc400048070ff */
[----:B---3--:R-:W-:-:S04]  /*51e0*/  SHF.R.S32.HI R36, RZ, 0x2, R44 ;  /* 0x00000002ff247819 */ /* 0x008fc8000001142c */
[----:B------:R-:W-:Y:S02]  /*51f0*/  SGXT R36, R36, 0x1 ;  /* 0x000000012424781a */ /* 0x000fe40000000200 */
[----:B------:R-:W-:Y:S02]  /*5200*/  SHF.L.U32 R213, R44, 0x5, RZ ;  /* 0x000000052cd57819 */ /* 0x000fe400000006ff */
[----:B--2---:R-:W-:Y:S01]  /*5210*/  F2FP.SATFINITE.E4M3.F32.PACK_AB_MERGE_C R211, R133, R32, R0 ;  /* 0x0000002085d3723e */ /* 0x004fe20004807000 */
[----:B------:R-:W-:Y:S01]  /*5220*/  FADD R0, -R2, -INF ;  /* 0xff80000002007421 */ /* 0x000fe20000000100 */
[----:B------:R-:W-:-:S03]  /*5230*/  LOP3.LUT R36, R36, 0x90, RZ, 0xc0, !PT ;  /* 0x0000009024247812 */ /* 0x000fc600078ec0ff */
[----:B------:R-:W-:Y:S01]  /*5240*/  FMUL R0, R0, 1.4426950216293334961 ;  /* 0x3fb8aa3b00007820 */ /* 0x000fe20000400000 */
[----:B------:R-:W-:Y:S02]  /*5250*/  F2FP.SATFINITE.E4M3.F32.PACK_AB_MERGE_C R136, R7, R6, RZ ;  /* 0x000000060788723e */ /* 0x000fe400048070ff */
[----:B------:R-:W-:Y:S02]  /*5260*/  F2FP.SATFINITE.E4M3.F32.PACK_AB_MERGE_C R137, R11, R10, RZ ;  /* 0x0000000a0b89723e */ /* 0x000fe400048070ff */
[----:B------:R-:W-:Y:S02]  /*5270*/  F2FP.SATFINITE.E4M3.F32.PACK_AB_MERGE_C R138, R15, R14, RZ ;  /* 0x0000000e0f8a723e */ /* 0x000fe400048070ff */
[----:B------:R-:W-:Y:S01]  /*5280*/  F2FP.SATFINITE.E4M3.F32.PACK_AB_MERGE_C R139, R19, R18, RZ ;  /* 0x00000012138b723e */ /* 0x000fe200048070ff */
[----:B------:R-:W0:Y:S01]  /*5290*/  MUFU.EX2 R0, R0 ;  /* 0x0000000000007308 */ /* 0x000e220000000800 */
[----:B------:R-:W-:Y:S02]  /*52a0*/  LOP3.LUT R213, R36, 0x1f60, R213, 0xf8, !PT ;  /* 0x00001f6024d57812 */ /* 0x000fe400078ef8d5 */
[----:B------:R-:W-:-:S02]  /*52b0*/  F2FP.SATFINITE.E4M3.F32.PACK_AB_MERGE_C R22, R23, R22, RZ ;  /* 0x000000161716723e */ /* 0x000fc400048070ff */
[----:B------:R-:W-:Y:S02]  /*52c0*/  F2FP.SATFINITE.E4M3.F32.PACK_AB_MERGE_C R26, R27, R26, RZ ;  /* 0x0000001a1b1a723e */ /* 0x000fe400048070ff */
[----:B------:R-:W-:Y:S02]  /*52d0*/  F2FP.SATFINITE.E4M3.F32.PACK_AB_MERGE_C R137, R9, R8, R137 ;  /* 0x000000080989723e */ /* 0x000fe40004807089 */
[----:B------:R-:W-:Y:S02]  /*52e0*/  F2FP.SATFINITE.E4M3.F32.PACK_AB_MERGE_C R136, R5, R4, R136 ;  /* 0x000000040588723e */ /* 0x000fe40004807088 */
[----:B------:R-:W-:Y:S02]  /*52f0*/  F2FP.SATFINITE.E4M3.F32.PACK_AB_MERGE_C R138, R13, R12, R138 ;  /* 0x0000000c0d8a723e */ /* 0x000fe4000480708a */
[----:B------:R-:W-:Y:S02]  /*5300*/  F2FP.SATFINITE.E4M3.F32.PACK_AB_MERGE_C R139, R17, R16, R139 ;  /* 0x00000010118b723e */ /* 0x000fe4000480708b */
[----:B------:R-:W-:-:S02]  /*5310*/  F2FP.SATFINITE.E4M3.F32.PACK_AB_MERGE_C R209, R25, R24, R26 ;  /* 0x0000001819d1723e */ /* 0x000fc4000480701a */
[----:B------:R-:W-:Y:S02]  /*5320*/  F2FP.SATFINITE.E4M3.F32.PACK_AB_MERGE_C R208, R21, R20, R22 ;  /* 0x0000001415d0723e */ /* 0x000fe40004807016 */
[----:B------:R-:W-:Y:S02]  /*5330*/  F2FP.SATFINITE.E4M3.F32.PACK_AB_MERGE_C R210, R29, R28, R30 ;  /* 0x0000001c1dd2723e */ /* 0x000fe4000480701e */
[----:B------:R-:W-:Y:S01]  /*5340*/  LOP3.LUT R217, R213, 0x10, RZ, 0x3c, !PT ;  /* 0x00000010d5d97812 */ /* 0x000fe200078e3cff */
[----:B------:R-:W-:Y:S01]  /*5350*/  STS.U8 [R140+UR19+0xa000], R39 ;  /* 0x00a000278c007988 */ /* 0x000fe20008000013 */
[----:B------:R-:W-:-:S03]  /*5360*/  FADD R134, R32, R31 ;  /* 0x0000001f20867221 */ /* 0x000fc60000000000 */
[----:B------:R-:W-:Y:S01]  /*5370*/  STS.U8 [R140+UR19+0xa100], R41 ;  /* 0x00a100298c007988 */ /* 0x000fe20008000013 */
[----:B------:R-:W-:-:S03]  /*5380*/  UIADD3 UR25, UPT, UPT, UR25, -0x20, URZ ;  /* 0xffffffe019197890 */ /* 0x000fc6000fffe0ff */
[----:B------:R-:W-:Y:S04]  /*5390*/  STS.U8 [R140+UR19+0xa200], R37 ;  /* 0x00a200258c007988 */ /* 0x000fe80008000013 */
[----:B------:R-:W-:Y:S04]  /*53a0*/  STS.U8 [R140+UR19+0xa300], R49 ;  /* 0x00a300318c007988 */ /* 0x000fe80008000013 */
[----:B------:R-:W-:Y:S04]  /*53b0*/  STS.U8 [R140+UR19+0xa400], R43 ;  /* 0x00a4002b8c007988 */ /* 0x000fe80008000013 */
[----:B----4-:R-:W-:Y:S04]  /*53c0*/  STS.U8 [R140+UR19+0xa500], R45 ;  /* 0x00a5002d8c007988 */ /* 0x010fe80008000013 */
[----:B-----5:R-:W-:Y:S04]  /*53d0*/  STS.U8 [R140+UR19+0xa600], R51 ;  /* 0x00a600338c007988 */ /* 0x020fe80008000013 */
        /* <DEDUP_REMOVED lines=9> */
[----:B------:R2:W-:Y:S04]  /*5470*/  STS.128 [R213+UR19+0x8000], R136 ;  /* 0x00800088d5007988 */ /* 0x0005e80008000c13 */
[----:B------:R2:W-:Y:S01]  /*5480*/  STS.128 [R217+UR19+0x8000], R208 ;  /* 0x008000d0d9007988 */ /* 0x0005e20008000c13 */
[----:B-1----:R-:W1:Y:S01]  /*5490*/  LDTM.x128 R4, tmem[UR21] ;  /* 0x00000015000479ee */ /* 0x002e6200083c0000 */
[----:B------:R-:W-:Y:S01]  /*54a0*/  NOP ;  /* 0x0000000000007918 */ /* 0x000fe20000000000 */
[----:B0-----:R-:W-:Y:S05]  /*54b0*/  @!P2 BRA `(.L_x_9) ;  /* 0x000000080004a947 */ /* 0x001fea0003800000 */
[C---:B-1----:R-:W-:Y:S01]  /*54c0*/  FMUL R4, R0.reuse, R4 ;  /* 0x0000000400047220 */ /* 0x042fe20000400000 */
[C---:B------:R-:W-:Y:S01]  /*54d0*/  FMUL R5, R0.reuse, R5 ;  /* 0x0000000500057220 */ /* 0x040fe20000400000 */
        /* <DEDUP_REMOVED lines=125> */
[----:B------:R-:W-:-:S04]  /*5cb0*/  FMUL R131, R0, R131 ;  /* 0x0000008300837220 */ /* 0x000fc80000400000 */
[----:B------:R0:W-:Y:S03]  /*5cc0*/  STTM.x128 tmem[UR21], R4 ;  /* 0x00000004000079ed */ /* 0x0001e600083c0015 */
.L_x_9:
[----:B-1----:R-:W1:Y:S02]  /*5cd0*/  FENCE.VIEW.ASYNC.T ;  /* 0x00000000000073c6 */ /* 0x002e640000000200 */
[----:B-1----:R-:W-:Y:S01]  /*5ce0*/  BAR.SYNC.DEFER_BLOCKING 0x0 ;  /* 0x0000000000007b1d */ /* 0x002fe20000010000 */
[----:B------:R-:W-:Y:S01]  /*5cf0*/  FADD R133, R133, R134 ;  /* 0x0000008685857221 */ /* 0x000fe20000000000 */
[----:B------:R-:W-:-:S03]  /*5d00*/  UISETP.GE.AND UP1, UPT, UR25, 0x1, UPT ;  /* 0x000000011900788c */ /* 0x000fc6000bf26270 */
[----:B------:R-:W-:-:S04]  /*5d10*/  FADD R132, R132, R133 ;  /* 0x0000008584847221 */ /* 0x000fc80000000000 */
[----:B------:R-:W-:-:S04]  /*5d20*/  FADD R3, R3, R132 ;  /* 0x0000008403037221 */ /* 0x000fc80000000000 */
[----:B------:R-:W-:Y:S01]  /*5d30*/  FADD R3, R0, R3 ;  /* 0x0000000300037221 */ /* 0x000fe20000000000 */
[----:B------:R1:W-:Y:S06]  /*5d40*/  MEMBAR.ALL.CTA ;  /* 0x0000000000007992 */ /* 0x0003ec0000008000 */
[----:B-1----:R-:W1:Y:S02]  /*5d50*/  FENCE.VIEW.ASYNC.S ;  /* 0x00000000000073c6 */ /* 0x002e640000000000 */
[----:B-1----:R-:W-:Y:S06]  /*5d60*/  BAR.SYNC.DEFER_BLOCKING 0x0 ;  /* 0x0000000000007b1d */ /* 0x002fec0000010000 */
[----:B------:R-:W-:Y:S05]  /*5d70*/  @!P3 BRA `(.L_x_10) ;  /* 0x000000000060b947 */ /* 0x000fea0003800000 */
[----:B------:R-:W-:Y:S01]  /*5d80*/  UIADD3 UR4, UPT, UPT, UR19, 0x8000, URZ ;  /* 0x0000800013047890 */ /* 0x000fe2000fffe0ff */
[----:B------:R-:W-:Y:S01]  /*5d90*/  UMOV UR12, 0xffffff00 ;  /* 0xffffff00000c7882 */ /* 0x000fe20000000000 */
[----:B------:R-:W-:Y:S02]  /*5da0*/  UMOV UR13, 0x3fffbfef ;  /* 0x3fffbfef000d7882 */ /* 0x000fe40000000000 */
[----:B------:R-:W-:Y:S02]  /*5db0*/  USHF.R.U32.HI UR6, URZ, 0x4, UR4 ;  /* 0x00000004ff067899 */ /* 0x000fe40008011604 */
[----:B------:R-:W-:Y:S02]  /*5dc0*/  UIADD3 UR4, UPT, UPT, UR19, 0xa000, URZ ;  /* 0x0000a00013047890 */ /* 0x000fe4000fffe0ff */
[----:B------:R-:W-:Y:S02]  /*5dd0*/  USGXT.U32 UR6, UR6, 0xe ;  /* 0x0000000e0606789a */ /* 0x000fe40008000000 */
[----:B------:R-:W-:Y:S01]  /*5de0*/  USHF.R.U32.HI UR4, URZ, 0x4, UR4 ;  /* 0x00000004ff047899 */ /* 0x000fe20008011604 */
[----:B------:R-:W-:Y:S01]  /*5df0*/  UMOV UR7, URZ ;  /* 0x000000ff00077c82 */ /* 0x000fe20008000000 */
[----:B------:R-:W-:-:S02]  /*5e00*/  UIADD3 UR9, UPT, UPT, UR20, 0x80, URZ ;  /* 0x0000008014097890 */ /* 0x000fc4000fffe0ff */
[----:B------:R-:W-:Y:S02]  /*5e10*/  USGXT.U32 UR10, UR4, 0xe ;  /* 0x0000000e040a789a */ /* 0x000fe40008000000 */
[----:B------:R-:W-:Y:S01]  /*5e20*/  UIADD3.64 UR12, UPT, UPT, UR6, -UR12, URZ ;  /* 0x8000000c060c7297 */ /* 0x000fe2000fffe0ff */
[----:B------:R-:W-:Y:S01]  /*5e30*/  UMOV UR16, 0x0 ;  /* 0x0000000000107882 */ /* 0x000fe20000000000 */
[----:B------:R-:W-:Y:S01]  /*5e40*/  UMOV UR17, 0x8200010 ;  /* 0x0820001000117882 */ /* 0x000fe20000000000 */
[----:B------:R-:W-:Y:S01]  /*5e50*/  UMOV UR4, UR22 ;  /* 0x0000001600047c82 */ /* 0x000fe20008000000 */
[----:B------:R-:W-:Y:S01]  /*5e60*/  UMOV UR5, URZ ;  /* 0x000000ff00057c82 */ /* 0x000fe20008000000 */
[----:B------:R-:W-:Y:S01]  /*5e70*/  UMOV UR11, 0xc0004010 ;  /* 0xc0004010000b7882 */ /* 0x000fe20000000000 */
[----:B------:R-:W-:Y:S01]  /*5e80*/  UMOV UR7, 0xc0004010 ;  /* 0xc000401000077882 */ /* 0x000fe20000000000 */
[----:B------:R-:W-:Y:S01]  /*5e90*/  UMOV UR26, 0x0 ;  /* 0x00000000001a7882 */ /* 0x000fe20000000000 */
[----:B------:R-:W-:Y:S01]  /*5ea0*/  UMOV UR27, 0x8200010 ;  /* 0x08200010001b7882 */ /* 0x000fe20000000000 */
[----:B------:R-:W-:Y:S01]  /*5eb0*/  UMOV UR4, UR4 ;  /* 0x0000000400047c82 */ /* 0x000fe20008000000 */
[----:B------:R1:W-:Y:S01]  /*5ec0*/  UTCQMMA gdesc[UR6], gdesc[UR10], tmem[UR20], tmem[UR16], idesc[UR17], UPT ;  /* 0x00ff100a060075ea */ /* 0x0003e2000b800314 */
[----:B------:R1:W-:Y:S01]  /*5ed0*/  UTCQMMA gdesc[UR12], gdesc[UR10], tmem[UR9], tmem[UR26], idesc[UR27], UPT ;  /* 0x00ff1a0a0c0075ea */ /* 0x0003e2000b800309 */
[----:B------:R1:W-:Y:S01]  /*5ee0*/  UTCBAR [UR4], URZ ;  /* 0x000000ff040073e9 */ /* 0x0003e200080000ff */
[----:B------:R-:W-:Y:S01]  /*5ef0*/  NOP ;  /* 0x0000000000007918 */ /* 0x000fe20000000000 */
.L_x_10:
[----:B------:R-:W-:Y:S01]  /*5f00*/  FSEL R2, R2, -INF , P2 ;  /* 0xff80000002027808 */ /* 0x000fe20001000000 */
[----:B-1----:R-:W-:Y:S01]  /*5f10*/  UMOV UR4, URZ ;  /* 0x000000ff00047c82 */ /* 0x002fe20008000000 */
[----:B------:R-:W-:Y:S01]  /*5f20*/  FSEL R206, R3, 1, P2 ;  /* 0x3f80000003ce7808 */ /* 0x000fe20001000000 */
[----:B------:R-:W-:Y:S06]  /*5f30*/  BRA.U !UP1, `(.L_x_11) ;  /* 0x0000002509487547 */ /* 0x000fec000b800000 */
[----:B------:R-:W1:Y:S01]  /*5f40*/  LDCU UR31, c[0x0][0x3d4] ;  /* 0x00007a80ff1f77ac */ /* 0x000e620008000800 */
[----:B------:R-:W-:Y:S01]  /*5f50*/  SHF.L.U32 R218, R218, 0x5, RZ ;  /* 0x00000005dada7819 */ /* 0x000fe200000006ff */
[----:B------:R-:W-:Y:S01]  /*5f60*/  HFMA2 R0, -RZ, RZ, 0, 0 ;  /* 0x00000000ff007431 */ /* 0x000fe200000001ff */
[----:B0-----:R-:W-:Y:S01]  /*5f70*/  MOV R5, R2 ;  /* 0x0000000200057202 */ /* 0x001fe20000000f00 */
[----:B------:R-:W-:Y:S01]  /*5f80*/  USHF.R.U32.HI UR10, URZ, 0x4, UR8 ;  /* 0x00000004ff0a7899 */ /* 0x000fe20008011608 */
[----:B------:R-:W-:Y:S01]  /*5f90*/  MOV R3, R218 ;  /* 0x000000da00037202 */ /* 0x000fe20000000f00 */
[----:B------:R-:W-:Y:S02]  /*5fa0*/  USHF.R.U32.HI UR28, URZ, 0x4, UR19 ;  /* 0x00000004ff1c7899 */ /* 0x000fe40008011613 */
[----:B------:R-:W-:Y:S02]  /*5fb0*/  USGXT.U32 UR10, UR10, 0xe ;  /* 0x0000000e0a0a789a */ /* 0x000fe40008000000 */
[----:B------:R-:W-:-:S02]  /*5fc0*/  USGXT.U32 UR28, UR28, 0xe ;  /* 0x0000000e1c1c789a */ /* 0x000fc40008000000 */
[----:B------:R-:W-:Y:S02]  /*5fd0*/  UIADD3 UR11, UPT, UPT, UR19, 0x8000, URZ ;  /* 0x00008000130b7890 */ /* 0x000fe4000fffe0ff */
[----:B------:R-:W-:Y:S02]  /*5fe0*/  UISETP.NE.U32.AND UP1, UPT, UR14, URZ, UPT ;  /* 0x000000ff0e00728c */ /* 0x000fe4000bf25070 */
[----:B------:R-:W-:Y:S02]  /*5ff0*/  UIADD3 UR14, UP2, UPT, UR10, 0x2, URZ ;  /* 0x000000020a0e7890 */ /* 0x000fe4000ff5e0ff */
[----:B------:R-:W-:Y:S01]  /*6000*/  UIADD3 UR12, UP3, UPT, UR28, 0x100, URZ ;  /* 0x000001001c0c7890 */ /* 0x000fe2000ff7e0ff */
[----:B------:R-:W-:Y:S01]  /*6010*/  UMOV UR4, URZ ;  /* 0x000000ff00047c82 */ /* 0x000fe20008000000 */
[----:B------:R-:W-:Y:S01]  /*6020*/  USHF.R.U32.HI UR11, URZ, 0x4, UR11 ;  /* 0x00000004ff0b7899 */ /* 0x000fe2000801160b */
[----:B------:R-:W-:Y:S01]  /*6030*/  UMOV UR5, URZ ;  /* 0x000000ff00057c82 */ /* 0x000fe20008000000 */
[----:B------:R-:W-:-:S02]  /*6040*/  UIADD3.X UR15, UPT, UPT, UR4, 0x40004040, URZ, UP2, !UPT ;  /* 0x40004040040f7890 */ /* 0x000fc400097fe4ff */
[----:B------:R-:W-:Y:S02]  /*6050*/  UIADD3.X UR13, UPT, UPT, UR5, 0x40004040, URZ, UP3, !UPT ;  /* 0x40004040050d7890 */ /* 0x000fe40009ffe4ff */
[----:B------:R-:W-:Y:S02]  /*6060*/  UIADD3 UR34, UP6, UPT, UR12, 0x100, URZ ;  /* 0x000001000c227890 */ /* 0x000fe4000ffde0ff */
[----:B------:R-:W-:Y:S02]  /*6070*/  UIADD3 UR36, UP2, UPT, UR12, 0x200, URZ ;  /* 0x000002000c247890 */ /* 0x000fe4000ff5e0ff */
[----:B------:R-:W-:Y:S02]  /*6080*/  UIADD3 UR9, UPT, UPT, UR19, 0xc000, URZ ;  /* 0x0000c00013097890 */ /* 0x000fe4000fffe0ff */
[----:B------:R-:W-:Y:S02]  /*6090*/  USGXT.U32 UR64, UR11, 0xe ;  /* 0x0000000e0b40789a */ /* 0x000fe40008000000 */
[----:B-1----:R-:W-:-:S02]  /*60a0*/  USHF.L.U32 UR31, UR31, 0x5, URZ ;  /* 0x000000051f1f7899 */ /* 0x002fc400080006ff */
[----:B------:R-:W-:Y:S02]  /*60b0*/  UIADD3.X UR35, UPT, UPT, UR13, URZ, URZ, UP6, !UPT ;  /* 0x000000ff0d237290 */ /* 0x000fe4000b7fe4ff */
[----:B------:R-:W-:Y:S02]  /*60c0*/  UIADD3.X UR37, UPT, UPT, UR13, URZ, URZ, UP2, !UPT ;  /* 0x000000ff0d257290 */ /* 0x000fe400097fe4ff */
[----:B------:R-:W-:Y:S02]  /*60d0*/  USHF.R.U32.HI UR9, URZ, 0x4, UR9 ;  /* 0x00000004ff097899 */ /* 0x000fe40008011609 */
[----:B------:R-:W-:Y:S02]  /*60e0*/  UIADD3 UR38, UP3, UPT, UR12, 0x300, URZ ;  /* 0x000003000c267890 */ /* 0x000fe4000ff7e0ff */
[----:B------:R-:W-:Y:S02]  /*60f0*/  UIADD3 UR40, UP4, UPT, UR12, 0x400, URZ ;  /* 0x000004000c287890 */ /* 0x000fe4000ff9e0ff */
[----:B------:R-:W-:-:S02]  /*6100*/  UIADD3 UR42, UP5, UPT, UR12, 0x500, URZ ;  /* 0x000005000c2a7890 */ /* 0x000fc4000ffbe0ff */
[----:B------:R-:W-:Y:S02]  /*6110*/  UIADD3 UR44, UP6, UPT, UR12, 0x600, URZ ;  /* 0x000006000c2c7890 */ /* 0x000fe4000ffde0ff */
[----:B------:R-:W-:Y:S01]  /*6120*/  UIADD3 UR46, UP2, UPT, UR64, 0x100, URZ ;  /* 0x00000100402e7890 */ /* 0x000fe2000ff5e0ff */
[----:B------:R-:W-:Y:S01]  /*6130*/  UMOV UR8, URZ ;  /* 0x000000ff00087c82 */ /* 0x000fe20008000000 */
[----:B------:R-:W-:Y:S01]  /*6140*/  UMOV UR30, 0x1 ;  /* 0x00000001001e7882 */ /* 0x000fe20000000000 */
[----:B------:R-:W-:Y:S01]  /*6150*/  UMOV UR7, URZ ;  /* 0x000000ff00077c82 */ /* 0x000fe20008000000 */
[----:B------:R-:W-:Y:S01]  /*6160*/  UMOV UR6, URZ ;  /* 0x000000ff00067c82 */ /* 0x000fe20008000000 */
[----:B------:R-:W0:Y:S01]  /*6170*/  LDCU UR66, c[0x0][0x3a8] ;  /* 0x00007500ff4277ac */ /* 0x000e220008000800 */
[----:B------:R-:W-:Y:S02]  /*6180*/  USGXT.U32 UR16, UR9, 0xe ;  /* 0x0000000e0910789a */ /* 0x000fe40008000000 */
[----:B------:R-:W-:-:S02]  /*6190*/  UIADD3.X UR39, UPT, UPT, UR13, URZ, URZ, UP3, !UPT ;  /* 0x000000ff0d277290 */ /* 0x000fc40009ffe4ff */
[----:B------:R-:W-:Y:S02]  /*61a0*/  UIADD3.X UR41, UPT, UPT, UR13, URZ, URZ, UP4, !UPT ;  /* 0x000000ff0d297290 */ /* 0x000fe4000a7fe4ff */
[----:B------:R-:W-:Y:S02]  /*61b0*/  UIADD3.X UR43, UPT, UPT, UR13, URZ, URZ, UP5, !UPT ;  /* 0x000000ff0d2b7290 */ /* 0x000fe4000affe4ff */
[----:B------:R-:W-:Y:S02]  /*61c0*/  UIADD3.X UR45, UPT, UPT, UR13, URZ, URZ, UP6, !UPT ;  /* 0x000000ff0d2d7290 */ /* 0x000fe4000b7fe4ff */
[----:B------:R-:W-:Y:S02]  /*61d0*/  UIADD3.X UR47, UPT, UPT, UR8, -0x3fffbff0, URZ, UP2, !UPT ;  /* 0xc0004010082f7890 */ /* 0x000fe400097fe4ff */
[----:B------:R-:W-:Y:S02]  /*61e0*/  UIADD3.64 UR48, UPT, UPT, UR14, 0x2, URZ ;  /* 0x000000020e307897 */ /* 0x000fe4000fffe0ff */
[----:B------:R-:W-:Y:S01]  /*61f0*/  UIADD3.64 UR50, UPT, UPT, UR14, 0x4, URZ ;  /* 0x000000040e327897 */ /* 0x000fe2000fffe0ff */
[----:B------:R-:W-:Y:S01]  /*6200*/  UMOV UR11, 0x40004040 ;  /* 0x40004040000b7882 */ /* 0x000fe20000000000 */
[----:B------:R-:W-:Y:S01]  /*6210*/  UMOV UR65, UR31 ;  /* 0x0000001f00417c82 */ /* 0x000fe20008000000 */
[----:B0-----:R-:W-:-:S09]  /*6220*/  UMOV UR17, 0xc0004010 ;  /* 0xc000401000117882 */ /* 0x001fd20000000000 */
.L_x_16:
[----:B------:R-:W-:Y:S02]  /*6230*/  SHF.R.S32.HI R37, RZ, 0x1f, R3 ;  /* 0x0000001fff257819 */ /* 0x000fe40000011403 */
[C---:B------:R-:W-:Y:S02]  /*6240*/  IADD3 R6, P2, PT, R3.reuse, R204, RZ ;  /* 0x000000cc03067210 */ /* 0x040fe40007f5e0ff */
[----:B------:R-:W-:Y:S02]  /*6250*/  IADD3 R10, P3, PT, R3, R196, RZ ;  /* 0x000000c4030a7210 */ /* 0x000fe40007f7e0ff */
[----:B------:R-:W-:Y:S02]  /*6260*/  IADD3.X R7, PT, PT, R37, R205, RZ, P2, !PT ;  /* 0x000000cd25077210 */ /* 0x000fe400017fe4ff */
[----:B------:R-:W-:Y:S02]  /*6270*/  IADD3 R14, P2, PT, R3, R188, RZ ;  /* 0x000000bc030e7210 */ /* 0x000fe40007f5e0ff */
[C---:B------:R-:W-:Y:S01]  /*6280*/  IADD3.X R11, PT, PT, R37.reuse, R197, RZ, P3, !PT ;  /* 0x000000c5250b7210 */ /* 0x040fe20001ffe4ff */
[----:B------:R0:W3:Y:S01]  /*6290*/  LDG.E.U8 R23, desc[UR32][R6.64] ;  /* 0x0000002006177981 */ /* 0x0000e2000c1e1100 */
[----:B------:R-:W-:-:S02]  /*62a0*/  IADD3.X R15, PT, PT, R37, R189, RZ, P2, !PT ;  /* 0x000000bd250f7210 */ /* 0x000fc400017fe4ff */
[C---:B------:R-:W-:Y:S01]  /*62b0*/  IADD3 R18, P3, PT, R3.reuse, R180, RZ ;  /* 0x000000b403127210 */ /* 0x040fe20007f7e0ff */
[----:B------:R1:W4:Y:S01]  /*62c0*/  LDG.E.U8 R27, desc[UR32][R10.64] ;  /* 0x000000200a1b7981 */ /* 0x000322000c1e1100 */
[----:B------:R-:W-:Y:S02]  /*62d0*/  IADD3 R8, P2, PT, R3, R202, RZ ;  /* 0x000000ca03087210 */ /* 0x000fe40007f5e0ff */
[C---:B------:R-:W-:Y:S01]  /*62e0*/  IADD3.X R19, PT, PT, R37.reuse, R181, RZ, P3, !PT ;  /* 0x000000b525137210 */ /* 0x040fe20001ffe4ff */
[----:B--2---:R5:W2:Y:S01]  /*62f0*/  LDG.E.U8 R31, desc[UR32][R14.64] ;  /* 0x000000200e1f7981 */ /* 0x004aa2000c1e1100 */
[----:B------:R-:W-:Y:S02]  /*6300*/  IADD3.X R9, PT, PT, R37, R203, RZ, P2, !PT ;  /* 0x000000cb25097210 */ /* 0x000fe400017fe4ff */
[C---:B------:R-:W-:Y:S01]  /*6310*/  IADD3 R12, P3, PT, R3.reuse, R194, RZ ;  /* 0x000000c2030c7210 */ /* 0x040fe20007f7e0ff */
[----:B------:R1:W2:Y:S01]  /*6320*/  LDG.E.U8 R35, desc[UR32][R18.64] ;  /* 0x0000002012237981 */ /* 0x0002a2000c1e1100 */
[----:B------:R-:W-:-:S02]  /*6330*/  IADD3 R16, P2, PT, R3, R186, RZ ;  /* 0x000000ba03107210 */ /* 0x000fc40007f5e0ff */
[C---:B------:R-:W-:Y:S01]  /*6340*/  IADD3.X R13, PT, PT, R37.reuse, R195, RZ, P3, !PT ;  /* 0x000000c3250d7210 */ /* 0x040fe20001ffe4ff */
[----:B------:R1:W2:Y:S01]  /*6350*/  LDG.E.U8 R25, desc[UR32][R8.64] ;  /* 0x0000002008197981 */ /* 0x0002a2000c1e1100 */
[----:B------:R-:W-:Y:S02]  /*6360*/  IADD3.X R17, PT, PT, R37, R187, RZ, P2, !PT ;  /* 0x000000bb25117210 */ /* 0x000fe400017fe4ff */
[C---:B------:R-:W-:Y:S01]  /*6370*/  IADD3 R20, P3, PT, R3.reuse, R178, RZ ;  /* 0x000000b203147210 */ /* 0x040fe20007f7e0ff */
[----:B------:R5:W2:Y:S01]  /*6380*/  LDG.E.U8 R29, desc[UR32][R12.64] ;  /* 0x000000200c1d7981 */ /* 0x000aa2000c1e1100 */
[----:B0-----:R-:W-:Y:S02]  /*6390*/  IADD3 R6, P2, PT, R3, R200, RZ ;  /* 0x000000c803067210 */ /* 0x001fe40007f5e0ff */
[C---:B------:R-:W-:Y:S01]  /*63a0*/  IADD3.X R21, PT, PT, R37.reuse, R179, RZ, P3, !PT ;  /* 0x000000b325157210 */ /* 0x040fe20001ffe4ff */
[----:B------:R0:W2:Y:S01]  /*63b0*/  LDG.E.U8 R33, desc[UR32][R16.64] ;  /* 0x0000002010217981 */ /* 0x0000a2000c1e1100 */
[----:B------:R-:W-:-:S02]  /*63c0*/  IADD3.X R7, PT, PT, R37, R201, RZ, P2, !PT ;  /* 0x000000c925077210 */ /* 0x000fc400017fe4ff */
[C---:B-1----:R-:W-:Y:S02]  /*63d0*/  IADD3 R10, P3, PT, R3.reuse, R192, RZ ;  /* 0x000000c0030a7210 */ /* 0x042fe40007f7e0ff */
[----:B-----5:R-:W-:Y:S01]  /*63e0*/  IADD3 R14, P2, PT, R3, R184, RZ ;  /* 0x000000b8030e7210 */ /* 0x020fe20007f5e0ff */
[----:B------:R1:W5:Y:S01]  /*63f0*/  LDG.E.U8 R2, desc[UR32][R6.64] ;  /* 0x0000002006027981 */ /* 0x000362000c1e1100 */
[C---:B------:R-:W-:Y:S02]  /*6400*/  IADD3.X R11, PT, PT, R37.reuse, R193, RZ, P3, !PT ;  /* 0x000000c1250b7210 */ /* 0x040fe40001ffe4ff */
[----:B------:R-:W-:Y:S01]  /*6410*/  IADD3.X R15, PT, PT, R37, R185, RZ, P2, !PT ;  /* 0x000000b9250f7210 */ /* 0x000fe200017fe4ff */
[----:B------:R-:W5:Y:S01]  /*6420*/  LDG.E.U8 R21, desc[UR32][R20.64] ;  /* 0x0000002014157981 */ /* 0x000f62000c1e1100 */
[C---:B------:R-:W-:Y:S02]  /*6430*/  IADD3 R18, P3, PT, R3.reuse, R176, RZ ;  /* 0x000000b003127210 */ /* 0x040fe40007f7e0ff */
[----:B------:R-:W-:Y:S01]  /*6440*/  IADD3 R8, P2, PT, R3, R198, RZ ;  /* 0x000000c603087210 */ /* 0x000fe20007f5e0ff */
[----:B------:R-:W5:Y:S01]  /*6450*/  LDG.E.U8 R10, desc[UR32][R10.64] ;  /* 0x000000200a0a7981 */ /* 0x000f62000c1e1100 */
[----:B------:R-:W-:-:S02]  /*6460*/  IADD3.X R19, PT, PT, R37, R177, RZ, P3, !PT ;  /* 0x000000b125137210 */ /* 0x000fc40001ffe4ff */
[----:B------:R-:W-:Y:S01]  /*6470*/  IADD3.X R9, PT, PT, R37, R199, RZ, P2, !PT ;  /* 0x000000c725097210 */ /* 0x000fe200017fe4ff */
[----:B------:R-:W5:Y:S01]  /*6480*/  LDG.E.U8 R14, desc[UR32][R14.64] ;  /* 0x000000200e0e7981 */ /* 0x000f62000c1e1100 */
[C---:B------:R-:W-:Y:S02]  /*6490*/  IADD3 R12, P3, PT, R3.reuse, R190, RZ ;  /* 0x000000be030c7210 */ /* 0x040fe40007f7e0ff */
[C---:B0-----:R-:W-:Y:S01]  /*64a0*/  IADD3 R16, P4, PT, R3.reuse, R182, RZ ;  /* 0x000000b603107210 */ /* 0x041fe20007f9e0ff */
[----:B------:R-:W5:Y:S01]  /*64b0*/  LDG.E.U8 R18, desc[UR32][R18.64] ;  /* 0x0000002012127981 */ /* 0x000f62000c1e1100 */
[----:B-1----:R-:W-:Y:S02]  /*64c0*/  IADD3 R6, P2, PT, R3, R174, RZ ;  /* 0x000000ae03067210 */ /* 0x002fe40007f5e0ff */
[C---:B------:R-:W-:Y:S01]  /*64d0*/  IADD3.X R13, PT, PT, R37.reuse, R191, RZ, P3, !PT ;  /* 0x000000bf250d7210 */ /* 0x040fe20001ffe4ff */
[----:B------:R-:W5:Y:S01]  /*64e0*/  LDG.E.U8 R9, desc[UR32][R8.64] ;  /* 0x0000002008097981 */ /* 0x000f62000c1e1100 */
[----:B------:R-:W-:-:S02]  /*64f0*/  IADD3.X R17, PT, PT, R37, R183, RZ, P4, !PT ;  /* 0x000000b725117210 */ /* 0x000fc400027fe4ff */
[----:B------:R-:W-:Y:S02]  /*6500*/  IADD3.X R7, PT, PT, R37, R175, RZ, P2, !PT ;  /* 0x000000af25077210 */ /* 0x000fe400017fe4ff */
[----:B------:R-:W5:Y:S04]  /*6510*/  LDG.E.U8 R13, desc[UR32][R12.64] ;  /* 0x000000200c0d7981 */ /* 0x000f68000c1e1100 */
[----:B------:R-:W5:Y:S04]  /*6520*/  LDG.E.U8 R17, desc[UR32][R16.64] ;  /* 0x0000002010117981 */ /* 0x000f68000c1e1100 */
[----:B------:R-:W5:Y:S01]  /*6530*/  LDG.E.U8 R7, desc[UR32][R6.64] ;  /* 0x0000002006077981 */ /* 0x000f62000c1e1100 */
[----:B------:R-:W-:-:S02]  /*6540*/  UMOV UR4, 0x1 ;  /* 0x0000000100047882 */ /* 0x000fc40000000000 */
[----:B------:R-:W-:-:S04]  /*6550*/  @!UP0 UIADD3 UR4, UPT, UPT, -UR4, 0x100000, URZ ;  /* 0x0010000004048890 */ /* 0x000fc8000fffe1ff */
[----:B------:R-:W-:Y:S02]  /*6560*/  @!UP0 USHF.L.U32 UR5, UR4, 0xb, URZ ;  /* 0x0000000b04058899 */ /* 0x000fe400080006ff */
[----:B------:R-:W-:Y:S01]  /*6570*/  @!UP0 USHF.L.U32 UR4, UR4, 0x1, URZ ;  /* 0x0000000104048899 */ /* 0x000fe200080006ff */
[----:B------:R-:W-:Y:S01]  /*6580*/  VOTEU.ALL UP2, P1 ;  /* 0x0000000000ff7886 */ /* 0x000fe20000840000 */
[----:B---3--:R0:W-:Y:S04]  /*6590*/  STS.U8 [R140+UR19+0xb000], R23 ;  /* 0x00b000178c007988 */ /* 0x0081e80008000013 */
[----:B----4-:R0:W-:Y:S04]  /*65a0*/  STS.U8 [R140+UR19+0xb400], R27 ;  /* 0x00b4001b8c007988 */ /* 0x0101e80008000013 */
[----:B--2---:R0:W-:Y:S04]  /*65b0*/  STS.U8 [R140+UR19+0xb800], R31 ;  /* 0x00b8001f8c007988 */ /* 0x0041e80008000013 */
[----:B------:R0:W-:Y:S04]  /*65c0*/  STS.U8 [R140+UR19+0xbc00], R35 ;  /* 0x00bc00238c007988 */ /* 0x0001e80008000013 */
[----:B------:R0:W-:Y:S04]  /*65d0*/  STS.U8 [R216+UR19+0xb100], R25 ;  /* 0x00b10019d8007988 */ /* 0x0001e80008000013 */
[----:B------:R0:W-:Y:S04]  /*65e0*/  STS.U8 [R216+UR19+0xb500], R29 ;  /* 0x00b5001dd8007988 */ /* 0x0001e80008000013 */
[----:B------:R0:W-:Y:S04]  /*65f0*/  STS.U8 [R216+UR19+0xb900], R33 ;  /* 0x00b90021d8007988 */ /* 0x0001e80008000013 */
[----:B-----5:R0:W-:Y:S04]  /*6600*/  STS.U8 [R216+UR19+0xbd00], R21 ;  /* 0x00bd0015d8007988 */ /* 0x0201e80008000013 */
        /* <DEDUP_REMOVED lines=13> */
[----:B0-----:R-:W-:Y:S05]  /*66e0*/  BRA.U UP1, `(.L_x_12) ;  /* 0x0000000101887547 */ /* 0x001fea000b800000 */
[----:B------:R-:W-:Y:S02]  /*66f0*/  UIADD3 UR67, UPT, UPT, UR20, 0x120, URZ ;  /* 0x0000012014437890 */ /* 0x000fe4000fffe0ff */
[----:B------:R-:W-:Y:S02]  /*6700*/  UIADD3 UR68, UPT, UPT, UR20, 0x120, URZ ;  /* 0x0000012014447890 */ /* 0x000fe4000fffe0ff */
[----:B------:R-:W-:Y:S01]  /*6710*/  UIADD3 UR69, UPT, UPT, UR20, 0x120, URZ ;  /* 0x0000012014457890 */ /* 0x000fe2000fffe0ff */
[----:B------:R-:W-:Y:S01]  /*6720*/  UMOV UR8, 0x0 ;  /* 0x0000000000087882 */ /* 0x000fe20000000000 */
[----:B------:R-:W-:Y:S01]  /*6730*/  UMOV UR9, 0x8088010 ;  /* 0x0808801000097882 */ /* 0x000fe20000000000 */
[----:B------:R-:W-:Y:S01]  /*6740*/  UMOV UR29, 0x40004040 ;  /* 0x40004040001d7882 */ /* 0x000fe20000000000 */
[----:B------:R-:W-:Y:S01]  /*6750*/  UIADD3 UR70, UPT, UPT, UR20, 0x120, URZ ;  /* 0x0000012014467890 */ /* 0x000fe2000fffe0ff */
[----:B------:R0:W-:Y:S01]  /*6760*/  UTCQMMA gdesc[UR28], gdesc[UR10], tmem[UR23], tmem[UR8], idesc[UR9], !UPT ;  /* 0x00ff080a1c0075ea */ /* 0x0001e2000f800317 */
[----:B------:R-:W-:Y:S01]  /*6770*/  UIADD3 UR4, UPT, UPT, UR19, 0xd010, URZ ;  /* 0x0000d01013047890 */ /* 0x000fe2000fffe0ff */
[----:B------:R-:W-:Y:S01]  /*6780*/  UMOV UR26, 0x0 ;  /* 0x00000000001a7882 */ /* 0x000fe20000000000 */
[----:B------:R-:W-:Y:S01]  /*6790*/  UMOV UR27, 0x8088010 ;  /* 0x08088010001b7882 */ /* 0x000fe20000000000 */
[----:B------:R-:W-:Y:S01]  /*67a0*/  UMOV UR52, 0x0 ;  /* 0x0000000000347882 */ /* 0x000fe20000000000 */
[----:B------:R-:W-:Y:S01]  /*67b0*/  UMOV UR53, 0x8088010 ;  /* 0x0808801000357882 */ /* 0x000fe20000000000 */
        /* <DEDUP_REMOVED lines=11> */
[----:B------:R-:W-:Y:S01]  /*6870*/  UMOV UR5, URZ ;  /* 0x000000ff00057c82 */ /* 0x000fe20008000000 */
[----:B------:R0:W-:Y:S01]  /*6880*/  UTCQMMA gdesc[UR38], gdesc[UR10], tmem[UR67], tmem[UR56], idesc[UR57], !UPT ;  /* 0x00ff380a260075ea */ /* 0x0001e2000f800343 */
[----:B------:R-:W-:Y:S01]  /*6890*/  UMOV UR62, 0x0 ;  /* 0x00000000003e7882 */ /* 0x000fe20000000000 */
[----:B------:R-:W-:Y:S01]  /*68a0*/  UMOV UR63, 0x8088010 ;  /* 0x08088010003f7882 */ /* 0x000fe20000000000 */
[----:B------:R0:W-:Y:S01]  /*68b0*/  UTCQMMA gdesc[UR40], gdesc[UR14], tmem[UR68], tmem[UR58], idesc[UR59], UPT ;  /* 0x00ff3a0e280075ea */ /* 0x0001e2000b800344 */
[----:B------:R-:W-:Y:S01]  /*68c0*/  UMOV UR4, UR4 ;  /* 0x0000000400047c82 */ /* 0x000fe20008000000 */
[----:B------:R0:W-:Y:S01]  /*68d0*/  UTCQMMA gdesc[UR42], gdesc[UR48], tmem[UR69], tmem[UR60], idesc[UR61], UPT ;  /* 0x00ff3c302a0075ea */ /* 0x0001e2000b800345 */
[----:B------:R0:W-:Y:S01]  /*68e0*/  UTCQMMA gdesc[UR44], gdesc[UR50], tmem[UR70], tmem[UR62], idesc[UR63], UPT ;  /* 0x00ff3e322c0075ea */ /* 0x0001e2000b800346 */
[----:B------:R0:W-:Y:S01]  /*68f0*/  UTCBAR [UR4], URZ ;  /* 0x000000ff040073e9 */ /* 0x0001e200080000ff */
[----:B------:R-:W-:Y:S01]  /*6900*/  NOP ;  /* 0x0000000000007918 */ /* 0x000fe20000000000 */
.L_x_12:
[----:B------:R-:W1:Y:S01]  /*6910*/  SYNCS.PHASECHK.TRANS64.TRYWAIT P2, [UR19+0xd010], RZ ;  /* 0x00d010ffff0075a7 */ /* 0x000e620008041113 */
[----:B------:R-:W-:Y:S01]  /*6920*/  SHF.L.U32 R0, R0, 0x1f, RZ ;  /* 0x0000001f00007819 */ /* 0x000fe200000006ff */
[----:B-1----:R-:W-:Y:S06]  /*6930*/  @!P2 BRA `(.L_x_13) ;  /* 0x00000068005ca947 */ /* 0x002fec0003800000 */
.L_x_22:
[----:B------:R-:W-:Y:S01]  /*6940*/  BAR.SYNC.DEFER_BLOCKING 0x0 ;  /* 0x0000000000007b1d */ /* 0x000fe20000010000 */
[----:B0-----:R-:W-:Y:S02]  /*6950*/  USHF.R.S32.HI UR4, URZ, 0x1f, UR65 ;  /* 0x0000001fff047899 */ /* 0x001fe40008011441 */
[----:B------:R-:W-:Y:S02]  /*6960*/  IADD3 R6, P3, PT, R172, UR65, RZ ;  /* 0x00000041ac067c10 */ /* 0x000fe4000ff7e0ff */
[----:B------:R-:W-:Y:S02]  /*6970*/  IADD3 R8, P4, PT, R170, UR65, RZ ;  /* 0x00000041aa087c10 */ /* 0x000fe4000ff9e0ff */
[----:B------:R-:W-:Y:S01]  /*6980*/  IADD3.X R7, PT, PT, R173, UR4, RZ, P3, !PT ;  /* 0x00000004ad077c10 */ /* 0x000fe20009ffe4ff */
[----:B------:R-:W0:Y:S01]  /*6990*/  LDTM.x32 R104, tmem[UR24] ;  /* 0x00000018006879ee */ /* 0x000e2200082c0000 */
[----:B------:R-:W0:Y:S01]  /*69a0*/  @!P1 SYNCS.CCTL.IV [UR19+0xd010] ;  /* 0x00d01000ff0099b1 */ /* 0x000e220008000013 */
[----:B------:R-:W-:Y:S01]  /*69b0*/  NOP ;  /* 0x0000000000007918 */ /* 0x000fe20000000000 */
[----:B0-----:R-:W0:Y:S02]  /*69c0*/  SYNCS.PHASECHK.TRANS64.TRYWAIT P2, [UR22], R0 ;  /* 0x00000000ff0075a7 */ /* 0x001e240008041116 */
[----:B0-----:R-:W-:Y:S05]  /*69d0*/  @!P2 BRA `(.L_x_14) ;  /* 0x000000680040a947 */ /* 0x001fea0003800000 */
.L_x_23:
[----:B------:R-:W-:Y:S01]  /*69e0*/  IADD3 R10, P3, PT, R166, UR65, RZ ;  /* 0x00000041a60a7c10 */ /* 0x000fe2000ff7e0ff */
[----:B------:R-:W2:Y:S01]  /*69f0*/  LDG.E.U8 R7, desc[UR32][R6.64] ;  /* 0x0000002006077981 */ /* 0x000ea2000c1e1100 */
[----:B------:R-:W-:Y:S02]  /*6a00*/  IADD3 R12, P2, PT, R168, UR65, RZ ;  /* 0x00000041a80c7c10 */ /* 0x000fe4000ff5e0ff */
[----:B------:R-:W-:Y:S02]  /*6a10*/  IADD3.X R11, PT, PT, R167, UR4, RZ, P3, !PT ;  /* 0x00000004a70b7c10 */ /* 0x000fe40009ffe4ff */
[----:B------:R-:W-:Y:S02]  /*6a20*/  IADD3 R16, P3, PT, R162, UR65, RZ ;  /* 0x00000041a2107c10 */ /* 0x000fe4000ff7e0ff */
[----:B------:R-:W-:Y:S02]  /*6a30*/  IADD3.X R9, PT, PT, R171, UR4, RZ, P4, !PT ;  /* 0x00000004ab097c10 */ /* 0x000fe4000a7fe4ff */
[----:B------:R-:W-:Y:S01]  /*6a40*/  IADD3.X R17, PT, PT, R163, UR4, RZ, P3, !PT ;  /* 0x00000004a3117c10 */ /* 0x000fe20009ffe4ff */
[----:B------:R-:W3:Y:S01]  /*6a50*/  LDG.E.U8 R11, desc[UR32][R10.64] ;  /* 0x000000200a0b7981 */ /* 0x000ee2000c1e1100 */
[----:B------:R-:W-:-:S02]  /*6a60*/  IADD3 R20, P3, PT, R158, UR65, RZ ;  /* 0x000000419e147c10 */ /* 0x000fc4000ff7e0ff */
[----:B------:R-:W-:Y:S01]  /*6a70*/  IADD3.X R13, PT, PT, R169, UR4, RZ, P2, !PT ;  /* 0x00000004a90d7c10 */ /* 0x000fe200097fe4ff */
[----:B------:R-:W4:Y:S01]  /*6a80*/  LDG.E.U8 R9, desc[UR32][R8.64] ;  /* 0x0000002008097981 */ /* 0x000f22000c1e1100 */
[----:B------:R-:W-:Y:S02]  /*6a90*/  IADD3.X R21, PT, PT, R159, UR4, RZ, P3, !PT ;  /* 0x000000049f157c10 */ /* 0x000fe40009ffe4ff */
[----:B------:R-:W-:Y:S01]  /*6aa0*/  IADD3 R14, P2, PT, R164, UR65, RZ ;  /* 0x00000041a40e7c10 */ /* 0x000fe2000ff5e0ff */
[----:B------:R-:W5:Y:S01]  /*6ab0*/  LDG.E.U8 R17, desc[UR32][R16.64] ;  /* 0x0000002010117981 */ /* 0x000f62000c1e1100 */
[----:B------:R-:W-:Y:S02]  /*6ac0*/  IADD3 R24, P3, PT, R154, UR65, RZ ;  /* 0x000000419a187c10 */ /* 0x000fe4000ff7e0ff */
[----:B------:R-:W-:Y:S01]  /*6ad0*/  IADD3.X R15, PT, PT, R165, UR4, RZ, P2, !PT ;  /* 0x00000004a50f7c10 */ /* 0x000fe200097fe4ff */
[----:B------:R-:W2:Y:S01]  /*6ae0*/  LDG.E.U8 R13, desc[UR32][R12.64] ;  /* 0x000000200c0d7981 */ /* 0x000ea2000c1e1100 */
[----:B------:R-:W-:-:S02]  /*6af0*/  IADD3.X R25, PT, PT, R155, UR4, RZ, P3, !PT ;  /* 0x000000049b197c10 */ /* 0x000fc40009ffe4ff */
[----:B------:R-:W-:Y:S01]  /*6b00*/  IADD3 R18, P2, PT, R160, UR65, RZ ;  /* 0x00000041a0127c10 */ /* 0x000fe2000ff5e0ff */
[----:B------:R-:W2:Y:S01]  /*6b10*/  LDG.E.U8 R21, desc[UR32][R20.64] ;  /* 0x0000002014157981 */ /* 0x000ea2000c1e1100 */
[----:B------:R-:W-:Y:S02]  /*6b20*/  IADD3 R28, P3, PT, R150, UR65, RZ ;  /* 0x00000041961c7c10 */ /* 0x000fe4000ff7e0ff */
[----:B------:R-:W-:Y:S01]  /*6b30*/  IADD3.X R19, PT, PT, R161, UR4, RZ, P2, !PT ;  /* 0x00000004a1137c10 */ /* 0x000fe200097fe4ff */
[----:B------:R-:W2:Y:S01]  /*6b40*/  LDG.E.U8 R15, desc[UR32][R14.64] ;  /* 0x000000200e0f7981 */ /* 0x000ea2000c1e1100 */
[----:B------:R-:W-:Y:S02]  /*6b50*/  IADD3.X R29, PT, PT, R151, UR4, RZ, P3, !PT ;  /* 0x00000004971d7c10 */ /* 0x000fe40009ffe4ff */
[----:B------:R-:W-:Y:S01]  /*6b60*/  IADD3 R34, P3, PT, R142, UR65, RZ ;  /* 0x000000418e227c10 */ /* 0x000fe2000ff7e0ff */
[----:B------:R-:W2:Y:S01]  /*6b70*/  LDG.E.U8 R237, desc[UR32][R24.64] ;  /* 0x0000002018ed7981 */ /* 0x000ea2000c1e1100 */
[----:B------:R-:W-:-:S02]  /*6b80*/  IADD3 R22, P2, PT, R156, UR65, RZ ;  /* 0x000000419c167c10 */ /* 0x000fc4000ff5e0ff */
[----:B------:R-:W-:Y:S01]  /*6b90*/  IADD3.X R35, PT, PT, R143, UR4, RZ, P3, !PT ;  /* 0x000000048f237c10 */ /* 0x000fe20009ffe4ff */
[----:B------:R-:W2:Y:S01]  /*6ba0*/  LDG.E.U8 R19, desc[UR32][R18.64] ;  /* 0x0000002012137981 */ /* 0x000ea2000c1e1100 */
[----:B------:R-:W-:-:S03]  /*6bb0*/  IADD3.X R23, PT, PT, R157, UR4, RZ, P2, !PT ;  /* 0x000000049d177c10 */ /* 0x000fc600097fe4ff */
[----:B------:R-:W2:Y:S01]  /*6bc0*/  LDG.E.U8 R207, desc[UR32][R34.64] ;  /* 0x0000002022cf7981 */ /* 0x000ea2000c1e1100 */
[----:B------:R-:W-:Y:S02]  /*6bd0*/  IADD3 R26, P2, PT, R152, UR65, RZ ;  /* 0x00000041981a7c10 */ /* 0x000fe4000ff5e0ff */
[----:B------:R-:W-:Y:S01]  /*6be0*/  IADD3 R30, P4, PT, R148, UR65, RZ ;  /* 0x00000041941e7c10 */ /* 0x000fe2000ff9e0ff */
[----:B------:R0:W2:Y:S01]  /*6bf0*/  LDG.E.U8 R235, desc[UR32][R22.64] ;  /* 0x0000002016eb7981 */ /* 0x0000a2000c1e1100 */
[----:B------:R-:W-:Y:S02]  /*6c00*/  IADD3.X R27, PT, PT, R153, UR4, RZ, P2, !PT ;  /* 0x00000004991b7c10 */ /* 0x000fe400097fe4ff */
[----:B------:R-:W-:Y:S01]  /*6c10*/  IADD3 R32, P2, PT, R146, UR65, RZ ;  /* 0x0000004192207c10 */ /* 0x000fe2000ff5e0ff */
[----:B------:R-:W2:Y:S03]  /*6c20*/  LDG.E.U8 R241, desc[UR32][R28.64] ;  /* 0x000000201cf17981 */ /* 0x000ea6000c1e1100 */
[----:B------:R-:W-:Y:S01]  /*6c30*/  IADD3.X R33, PT, PT, R147, UR4, RZ, P2, !PT ;  /* 0x0000000493217c10 */ /* 0x000fe200097fe4ff */
[----:B------:R1:W2:Y:S01]  /*6c40*/  LDG.E.U8 R239, desc[UR32][R26.64] ;  /* 0x000000201aef7981 */ /* 0x0002a2000c1e1100 */
[----:B0-----:R-:W-:-:S02]  /*6c50*/  IADD3 R22, P2, PT, R144, UR65, RZ ;  /* 0x0000004190167c10 */ /* 0x001fc4000ff5e0ff */
[----:B------:R-:W-:Y:S01]  /*6c60*/  IADD3.X R31, PT, PT, R149, UR4, RZ, P4, !PT ;  /* 0x00000004951f7c10 */ /* 0x000fe2000a7fe4ff */
[----:B------:R-:W3:Y:S01]  /*6c70*/  LDG.E.U8 R245, desc[UR32][R32.64] ;  /* 0x0000002020f57981 */ /* 0x000ee2000c1e1100 */
[----:B------:R-:W-:-:S03]  /*6c80*/  IADD3.X R23, PT, PT, R145, UR4, RZ, P2, !PT ;  /* 0x0000000491177c10 */ /* 0x000fc600097fe4ff */
[----:B------:R-:W3:Y:S04]  /*6c90*/  LDG.E.U8 R243, desc[UR32][R30.64] ;  /* 0x000000201ef37981 */ /* 0x000ee8000c1e1100 */
[----:B------:R0:W3:Y:S01]  /*6ca0*/  LDG.E.U8 R141, desc[UR32][R22.64] ;  /* 0x00000020168d7981 */ /* 0x0000e2000c1e1100 */
[----:B------:R-:W-:Y:S01]  /*6cb0*/  FMUL R0, R104, UR66 ;  /* 0x0000004268007c20 */ /* 0x000fe20008400000 */
[----:B------:R-:W-:Y:S01]  /*6cc0*/  FMUL R25, R105, UR66 ;  /* 0x0000004269197c20 */ /* 0x000fe20008400000 */
[----:B------:R-:W-:Y:S01]  /*6cd0*/  FMUL R2, R106, UR66 ;  /* 0x000000426a027c20 */ /* 0x000fe20008400000 */
[----:B------:R-:W-:Y:S01]  /*6ce0*/  FMUL R4, R107, UR66 ;  /* 0x000000426b047c20 */ /* 0x000fe20008400000 */
[----:B-1----:R-:W-:-:S03]  /*6cf0*/  FMUL R27, R108, UR66 ;  /* 0x000000426c1b7c20 */ /* 0x002fc60008400000 */
[----:B------:R-:W-:Y:S01]  /*6d00*/  FMNMX3 R2, R0, R25, R2, !PT ;  /* 0x0000001900027276 */ /* 0x000fe20007800002 */
[----:B------:R-:W-:Y:S01]  /*6d10*/  FMUL R0, R109, UR66 ;  /* 0x000000426d007c20 */ /* 0x000fe20008400000 */
[----:B------:R-:W-:Y:S02]  /*6d20*/  FMUL R25, R110, UR66 ;  /* 0x000000426e197c20 */ /* 0x000fe40008400000 */
[----:B------:R-:W-:Y:S01]  /*6d30*/  FMNMX3 R4, R2, R4, R27, !PT ;  /* 0x0000000402047276 */ /* 0x000fe2000780001b */
[----:B------:R-:W-:Y:S01]  /*6d40*/  FMUL R2, R111, UR66 ;  /* 0x000000426f027c20 */ /* 0x000fe20008400000 */
[----:B0-----:R-:W-:Y:S02]  /*6d50*/  FMUL R23, R112, UR66 ;  /* 0x0000004270177c20 */ /* 0x001fe40008400000 */
        /* <DEDUP_REMOVED lines=36> */
[----:B------:R-:W-:-:S05]  /*6fa0*/  FMNMX3 R2, R0, R2, R5, !PT ;  /* 0x0000000200027276 */ /* 0x000fca0007800005 */
[--C-:B------:R-:W-:Y:S01]  /*6fb0*/  FFMA R104, R104, UR66, -R2.reuse ;  /* 0x0000004268687c23 */ /* 0x100fe20008000802 */
[--C-:B------:R-:W-:Y:S01]  /*6fc0*/  FFMA R105, R105, UR66, -R2.reuse ;  /* 0x0000004269697c23 */ /* 0x100fe20008000802 */
[--C-:B------:R-:W-:Y:S02]  /*6fd0*/  FFMA R106, R106, UR66, -R2.reuse ;  /* 0x000000426a6a7c23 */ /* 0x100fe40008000802 */
[----:B------:R-:W-:Y:S01]  /*6fe0*/  FMUL R104, R104, 1.4426950216293334961 ;  /* 0x3fb8aa3b68687820 */ /* 0x000fe20000400000 */
[----:B------:R-:W-:Y:S01]  /*6ff0*/  FMUL R105, R105, 1.4426950216293334961 ;  /* 0x3fb8aa3b69697820 */ /* 0x000fe20000400000 */
[--C-:B------:R-:W-:Y:S01]  /*7000*/  FFMA R107, R107, UR66, -R2.reuse ;  /* 0x000000426b6b7c23 */ /* 0x100fe20008000802 */
[----:B------:R-:W-:Y:S01]  /*7010*/  FMUL R106, R106, 1.4426950216293334961 ;  /* 0x3fb8aa3b6a6a7820 */ /* 0x000fe20000400000 */
[----:B------:R-:W-:Y:S02]  /*7020*/  MUFU.EX2 R136, R104 ;  /* 0x0000006800887308 */ /* 0x000fe40000000800 */
[----:B------:R-:W-:Y:S01]  /*7030*/  FMUL R107, R107, 1.4426950216293334961 ;  /* 0x3fb8aa3b6b6b7820 */ /* 0x000fe20000400000 */
[----:B------:R-:W-:-:S05]  /*7040*/  FFMA R108, R108, UR66, -R2 ;  /* 0x000000426c6c7c23 */ /* 0x000fca0008000802 */
[----:B------:R-:W0:Y:S01]  /*7050*/  MUFU.EX2 R139, R105 ;  /* 0x00000069008b7308 */ /* 0x000e220000000800 */
[----:B------:R-:W-:Y:S01]  /*7060*/  FMUL R108, R108, 1.4426950216293334961 ;  /* 0x3fb8aa3b6c6c7820 */ /* 0x000fe20000400000 */
[----:B------:R-:W-:-:S06]  /*7070*/  FFMA R109, R109, UR66, -R2 ;  /* 0x000000426d6d7c23 */ /* 0x000fcc0008000802 */
[----:B------:R-:W1:Y:S01]  /*7080*/  MUFU.EX2 R25, R106 ;  /* 0x0000006a00197308 */ /* 0x000e620000000800 */
[----:B------:R-:W-:Y:S01]  /*7090*/  FFMA R110, R110, UR66, -R2 ;  /* 0x000000426e6e7c23 */ /* 0x000fe20008000802 */
[----:B------:R-:W-:-:S06]  /*70a0*/  FMUL R109, R109, 1.4426950216293334961 ;  /* 0x3fb8aa3b6d6d7820 */ /* 0x000fcc0000400000 */
        /* <DEDUP_REMOVED lines=17> */
[----:B------:R-:W-:Y:S01]  /*71c0*/  FFMA R115, R115, UR66, -R2 ;  /* 0x0000004273737c23 */ /* 0x000fe20008000802 */
[----:B------:R-:W-:Y:S01]  /*71d0*/  FMUL R114, R114, 1.4426950216293334961 ;  /* 0x3fb8aa3b72727820 */ /* 0x000fe20000400000 */
        /* <DEDUP_REMOVED lines=14> */
[----:B------:R-:W-:Y:S01]  /*72c0*/  FFMA R119, R119, UR66, -R2 ;  /* 0x0000004277777c23 */ /* 0x000fe20008000802 */
[----:B------:R-:W-:Y:S01]  /*72d0*/  FMUL R118, R118, 1.4426950216293334961 ;  /* 0x3fb8aa3b76767820 */ /* 0x000fe20000400000 */
        /* <DEDUP_REMOVED lines=14> */
[----:B------:R-:W-:Y:S01]  /*73c0*/  FFMA R123, R123, UR66, -R2 ;  /* 0x000000427b7b7c23 */ /* 0x000fe20008000802 */
[----:B------:R-:W-:Y:S01]  /*73d0*/  FMUL R122, R122, 1.4426950216293334961 ;  /* 0x3fb8aa3b7a7a7820 */ /* 0x000fe20000400000 */
        /* <DEDUP_REMOVED lines=9> */
[----:B------:R-:W4:Y:S01]  /*7470*/  MUFU.EX2 R27, R122 ;  /* 0x0000007a001b7308 */ /* 0x000f220000000800 */
        /* <DEDUP_REMOVED lines=9> */
[----:B----4-:R-:W-:-:S06]  /*7510*/  FADD R0, R27, R0 ;  /* 0x000000001b007221 */ /* 0x010fcc0000000000 */
[----:B------:R-:W4:Y:S01]  /*7520*/  MUFU.EX2 R225, R125 ;  /* 0x0000007d00e17308 */ /* 0x000f220000000800 */
[----:B0-----:R-:W-:-:S07]  /*7530*/  FADD R23, R123, R0 ;  /* 0x000000007b177221 */ /* 0x001fce0000000000 */
[----:B------:R-:W0:Y:S01]  /*7540*/  MUFU.EX2 R29, R126 ;  /* 0x0000007e001d7308 */ /* 0x000e220000000800 */
[----:B-1----:R-:W-:-:S07]  /*7550*/  FADD R0, R224, R23 ;  /* 0x00000017e0007221 */ /* 0x002fce0000000000 */
[----:B------:R-:W1:Y:S01]  /*7560*/  MUFU.EX2 R127, R127 ;  /* 0x0000007f007f7308 */ /* 0x000e620000000800 */
[--C-:B------:R-:W-:Y:S01]  /*7570*/  FFMA R130, R130, UR66, -R2.reuse ;  /* 0x0000004282827c23 */ /* 0x100fe20008000802 */
[--C-:B------:R-:W-:Y:S01]  /*7580*/  FFMA R131, R131, UR66, -R2.reuse ;  /* 0x0000004283837c23 */ /* 0x100fe20008000802 */
[----:B------:R-:W-:Y:S01]  /*7590*/  FFMA R134, R134, UR66, -R2 ;  /* 0x0000004286867c23 */ /* 0x000fe20008000802 */
[----:B----4-:R-:W-:Y:S01]  /*75a0*/  FADD R0, R225, R0 ;  /* 0x00000000e1007221 */ /* 0x010fe20000000000 */
[--C-:B------:R-:W-:Y:S01]  /*75b0*/  FFMA R128, R128, UR66, -R2.reuse ;  /* 0x0000004280807c23 */ /* 0x100fe20008000802 */
[----:B------:R-:W-:Y:S01]  /*75c0*/  FFMA R129, R129, UR66, -R2 ;  /* 0x0000004281817c23 */ /* 0x000fe20008000802 */
[----:B------:R-:W-:Y:S01]  /*75d0*/  FMUL R130, R130, 1.4426950216293334961 ;  /* 0x3fb8aa3b82827820 */ /* 0x000fe20000400000 */
[----:B------:R-:W-:Y:S01]  /*75e0*/  FMUL R131, R131, 1.4426950216293334961 ;  /* 0x3fb8aa3b83837820 */ /* 0x000fe20000400000 */
[----:B------:R-:W-:Y:S01]  /*75f0*/  FMUL R134, R134, 1.4426950216293334961 ;  /* 0x3fb8aa3b86867820 */ /* 0x000fe20000400000 */
[----:B0-----:R-:W-:Y:S01]  /*7600*/  FADD R0, R29, R0 ;  /* 0x000000001d007221 */ /* 0x001fe20000000000 */
[----:B------:R-:W-:Y:S01]  /*7610*/  FFMA R135, R135, UR66, -R2 ;  /* 0x0000004287877c23 */ /* 0x000fe20008000802 */
[----:B------:R-:W-:Y:S01]  /*7620*/  FMUL R128, R128, 1.4426950216293334961 ;  /* 0x3fb8aa3b80807820 */ /* 0x000fe20000400000 */
[----:B------:R-:W-:Y:S01]  /*7630*/  FMUL R129, R129, 1.4426950216293334961 ;  /* 0x3fb8aa3b81817820 */ /* 0x000fe20000400000 */
[----:B------:R-:W-:Y:S01]  /*7640*/  F2FP.SATFINITE.E4M3.F32.PACK_AB_MERGE_C R234, R111, R110, RZ ;  /* 0x0000006e6fea723e */ /* 0x000fe200048070ff */
[----:B------:R-:W-:Y:S01]  /*7650*/  MUFU.EX2 R212, R130 ;  /* 0x0000008200d47308 */ /* 0x000fe20000000800 */
[----:B------:R-:W-:Y:S01]  /*7660*/  F2FP.SATFINITE.E4M3.F32.PACK_AB_MERGE_C R233, R115, R233, RZ ;  /* 0x000000e973e9723e */ /* 0x000fe200048070ff */
[----:B-1----:R-:W-:Y:S01]  /*7670*/  FADD R229, R127, R0 ;  /* 0x000000007fe57221 */ /* 0x002fe20000000000 */
[----:B------:R-:W-:Y:S01]  /*7680*/  FMUL R135, R135, 1.4426950216293334961 ;  /* 0x3fb8aa3b87877820 */ /* 0x000fe20000400000 */
[----:B------:R-:W-:Y:S01]  /*7690*/  FFMA R132, R132, UR66, -R2 ;  /* 0x0000004284847c23 */ /* 0x000fe20008000802 */
[----:B------:R-:W-:-:S03]  /*76a0*/  FADD R0, -R2, R5 ;  /* 0x0000000502007221 */ /* 0x000fc60000000100 */
[----:B------:R-:W0:Y:S01]  /*76b0*/  MUFU.EX2 R211, R131 ;  /* 0x0000008300d37308 */ /* 0x000e220000000800 */
[----:B------:R-:W-:Y:S01]  /*76c0*/  F2FP.SATFINITE.E4M3.F32.PACK_AB_MERGE_C R137, R138, R137, R234 ;  /* 0x000000898a89723e */ /* 0x000fe200048070ea */
[----:B--2---:R-:W-:Y:S01]  /*76d0*/  STS.U8 [R140+UR19+0xc000], R7 ;  /* 0x00c000078c007988 */ /* 0x004fe20008000013 */
[----:B------:R-:W-:-:S05]  /*76e0*/  F2FP.SATFINITE.E4M3.F32.PACK_AB_MERGE_C R232, R107, R25, RZ ;  /* 0x000000196be8723e */ /* 0x000fca00048070ff */
[----:B------:R1:W-:Y:S01]  /*76f0*/  MUFU.EX2 R210, R134 ;  /* 0x0000008600d27308 */ /* 0x0003e20000000800 */
[----:B------:R-:W-:Y:S01]  /*7700*/  F2FP.SATFINITE.E4M3.F32.PACK_AB_MERGE_C R231, R119, R231, RZ ;  /* 0x000000e777e7723e */ /* 0x000fe200048070ff */
[----:B------:R-:W-:Y:S01]  /*7710*/  STS.U8 [R140+UR19+0xc100], R9 ;  /* 0x00c100098c007988 */ /* 0x000fe20008000013 */
[----:B------:R-:W-:Y:S01]  /*7720*/  F2FP.SATFINITE.E4M3.F32.PACK_AB_MERGE_C R228, R123, R27, RZ ;  /* 0x0000001b7be4723e */ /* 0x000fe200048070ff */
[----:B------:R-:W-:Y:S01]  /*7730*/  FMUL R234, R132, 1.4426950216293334961 ;  /* 0x3fb8aa3b84ea7820 */ /* 0x000fe20000400000 */
[----:B------:R-:W-:Y:S01]  /*7740*/  F2FP.SATFINITE.E4M3.F32.PACK_AB_MERGE_C R230, R127, R29, RZ ;  /* 0x0000001d7fe6723e */ /* 0x000fe200048070ff */
[----:B------:R-:W-:Y:S01]  /*7750*/  STS.U8 [R140+UR19+0xc200], R13 ;  /* 0x00c2000d8c007988 */ /* 0x000fe20008000013 */
[----:B-1----:R-:W-:Y:S01]  /*7760*/  FFMA R134, R133, UR66, -R2 ;  /* 0x0000004285867c23 */ /* 0x002fe20008000802 */
[----:B------:R-:W-:Y:S02]  /*7770*/  MUFU.EX2 R226, R128 ;  /* 0x0000008000e27308 */ /* 0x000fe40000000800 */
[----:B---3--:R-:W-:Y:S01]  /*7780*/  STS.U8 [R140+UR19+0xc300], R11 ;  /* 0x00c3000b8c007988 */ /* 0x008fe20008000013 */
[----:B------:R-:W-:Y:S01]  /*7790*/  F2FP.SATFINITE.E4M3.F32.PACK_AB_MERGE_C R138, R219, R208, R233 ;  /* 0x000000d0db8a723e */ /* 0x000fe200048070e9 */
[----:B------:R-:W-:-:S02]  /*77a0*/  FMUL R219, R134, 1.4426950216293334961 ;  /* 0x3fb8aa3b86db7820 */ /* 0x000fc40000400000 */
[----:B------:R-:W-:Y:S01]  /*77b0*/  STS.U8 [R140+UR19+0xc400], R15 ;  /* 0x00c4000f8c007988 */ /* 0x000fe20008000013 */
[----:B------:R-:W-:Y:S01]  /*77c0*/  FMUL R0, R0, 1.4426950216293334961 ;  /* 0x3fb8aa3b00007820 */ /* 0x000fe20000400000 */
[----:B------:R1:W2:Y:S02]  /*77d0*/  MUFU.EX2 R227, R129 ;  /* 0x0000008100e37308 */ /* 0x0002a40000000800 */
[----:B-----5:R-:W-:Y:S04]  /*77e0*/  STS.U8 [R140+UR19+0xc500], R17 ;  /* 0x00c500118c007988 */ /* 0x020fe80008000013 */
[----:B------:R-:W-:Y:S02]  /*77f0*/  STS.U8 [R140+UR19+0xc600], R19 ;  /* 0x00c600138c007988 */ /* 0x000fe40008000013 */
[----:B------:R0:W3:Y:S02]  /*7800*/  MUFU.EX2 R209, R135 ;  /* 0x0000008700d17308 */ /* 0x0000e40000000800 */
[----:B------:R1:W-:Y:S04]  /*7810*/  STS.U8 [R140+UR19+0xc700], R21 ;  /* 0x00c700158c007988 */ /* 0x0003e80008000013 */
[----:B------:R4:W-:Y:S01]  /*7820*/  STS.U8 [R140+UR19+0xcf00], R207 ;  /* 0x00cf00cf8c007988 */ /* 0x0009e20008000013 */
[----:B-1----:R-:W1:Y:S01]  /*7830*/  LDTM.x128 R4, tmem[UR21] ;  /* 0x00000015000479ee */ /* 0x002e6200083c0000 */
[----:B------:R-:W-:Y:S08]  /*7840*/  MUFU.EX2 R208, R234 ;  /* 0x000000ea00d07308 */ /* 0x000ff00000000800 */
[----:B----4-:R-:W4:Y:S01]  /*7850*/  MUFU.EX2 R207, R219 ;  /* 0x000000db00cf7308 */ /* 0x010f220000000800 */
[----:B0-----:R-:W-:-:S07]  /*7860*/  F2FP.SATFINITE.E4M3.F32.PACK_AB_MERGE_C R135, R211, R212, RZ ;  /* 0x000000d4d387723e */ /* 0x001fce00048070ff */
[----:B------:R-:W1:Y:S01]  /*7870*/  MUFU.EX2 R0, R0 ;  /* 0x0000000000007308 */ /* 0x000e620000000800 */
[----:B--2---:R-:W-:Y:S02]  /*7880*/  F2FP.SATFINITE.E4M3.F32.PACK_AB_MERGE_C R134, R227, R226, R135 ;  /* 0x000000e2e386723e */ /* 0x004fe40004807087 */
[----:B---3--:R-:W-:Y:S02]  /*7890*/  F2FP.SATFINITE.E4M3.F32.PACK_AB_MERGE_C R135, R209, R210, RZ ;  /* 0x000000d2d187723e */ /* 0x008fe400048070ff */
[----:B------:R-:W-:Y:S02]  /*78a0*/  F2FP.SATFINITE.E4M3.F32.PACK_AB_MERGE_C R136, R139, R136, R232 ;  /* 0x000000888b88723e */ /* 0x000fe400048070e8 */
[----:B------:R-:W-:Y:S02]  /*78b0*/  F2FP.SATFINITE.E4M3.F32.PACK_AB_MERGE_C R139, R221, R220, R231 ;  /* 0x000000dcdd8b723e */ /* 0x000fe400048070e7 */
[----:B------:R-:W-:Y:S02]  /*78c0*/  F2FP.SATFINITE.E4M3.F32.PACK_AB_MERGE_C R133, R225, R224, R230 ;  /* 0x000000e0e185723e */ /* 0x000fe400048070e6 */
[----:B------:R-:W-:-:S02]  /*78d0*/  F2FP.SATFINITE.E4M3.F32.PACK_AB_MERGE_C R132, R223, R222, R228 ;  /* 0x000000dedf84723e */ /* 0x000fc400048070e4 */
[----:B----4-:R-:W-:Y:S01]  /*78e0*/  F2FP.SATFINITE.E4M3.F32.PACK_AB_MERGE_C R135, R207, R208, R135 ;  /* 0x000000d0cf87723e */ /* 0x010fe20004807087 */
[----:B------:R-:W-:Y:S01]  /*78f0*/  STS.U8 [R140+UR19+0xc800], R235 ;  /* 0x00c800eb8c007988 */ /* 0x000fe20008000013 */
[----:B-1----:R-:W-:-:S03]  /*7900*/  FMUL R4, R0, R4 ;  /* 0x0000000400047220 */ /* 0x002fc60000400000 */
[----:B------:R-:W-:Y:S01]  /*7910*/  STS.U8 [R140+UR19+0xc900], R237 ;  /* 0x00c900ed8c007988 */ /* 0x000fe20008000013 */
[C---:B------:R-:W-:Y:S01]  /*7920*/  FMUL R5, R0.reuse, R5 ;  /* 0x0000000500057220 */ /* 0x040fe20000400000 */
[C---:B------:R-:W-:Y:S01]  /*7930*/  FMUL R6, R0.reuse, R6 ;  /* 0x0000000600067220 */ /* 0x040fe20000400000 */
[C---:B------:R-:W-:Y:S01]  /*7940*/  FMUL R7, R0.reuse, R7 ;  /* 0x0000000700077220 */ /* 0x040fe20000400000 */
        /* <DEDUP_REMOVED lines=16> */
[----:B------:R0:W-:Y:S01]  /*7a50*/  STS.U8 [R140+UR19+0xce00], R141 ;  /* 0x00ce008d8c007988 */ /* 0x0001e20008000013 */
        /* <DEDUP_REMOVED lines=111> */
[----:B------:R-:W-:Y:S01]  /*8150*/  FMUL R131, R0, R131 ;  /* 0x0000008300837220 */ /* 0x000fe20000400000 */
[----:B------:R1:W-:Y:S04]  /*8160*/  STS.128 [R213+UR19+0x8000], R136 ;  /* 0x00800088d5007988 */ /* 0x0003e80008000c13 */
[----:B------:R1:W-:Y:S01]  /*8170*/  STS.128 [R217+UR19+0x8000], R132 ;  /* 0x00800084d9007988 */ /* 0x0003e20008000c13 */
[----:B------:R-:W-:Y:S01]  /*8180*/  NOP ;  /* 0x0000000000007918 */ /* 0x000fe20000000000 */
[----:B------:R1:W-:Y:S01]  /*8190*/  STTM.x128 tmem[UR21], R4 ;  /* 0x00000004000079ed */ /* 0x0003e200083c0015 */
[----:B------:R-:W2:Y:S02]  /*81a0*/  FENCE.VIEW.ASYNC.T ;  /* 0x00000000000073c6 */ /* 0x000ea40000000200 */
[----:B--2---:R-:W-:Y:S01]  /*81b0*/  BAR.SYNC.DEFER_BLOCKING 0x0 ;  /* 0x0000000000007b1d */ /* 0x004fe20000010000 */
[----:B------:R-:W-:-:S05]  /*81c0*/  FADD R220, R226, R229 ;  /* 0x000000e5e2dc7221 */ /* 0x000fca0000000000 */
[----:B------:R2:W-:Y:S06]  /*81d0*/  MEMBAR.ALL.CTA ;  /* 0x0000000000007992 */ /* 0x0005ec0000008000 */
[----:B--2---:R-:W2:Y:S01]  /*81e0*/  FENCE.VIEW.ASYNC.S ;  /* 0x00000000000073c6 */ /* 0x004ea20000000000 */
[----:B0-----:R-:W-:-:S04]  /*81f0*/  FADD R141, R227, R220 ;  /* 0x000000dce38d7221 */ /* 0x001fc80000000000 */
[----:B------:R-:W-:-:S04]  /*8200*/  FADD R212, R212, R141 ;  /* 0x0000008dd4d47221 */ /* 0x000fc80000000000 */
[----:B------:R-:W-:-:S04]  /*8210*/  FADD R211, R211, R212 ;  /* 0x000000d4d3d37221 */ /* 0x000fc80000000000 */
[----:B------:R-:W-:-:S04]  /*8220*/  FADD R208, R208, R211 ;  /* 0x000000d3d0d07221 */ /* 0x000fc80000000000 */
[----:B------:R-:W-:Y:S01]  /*8230*/  FADD R207, R207, R208 ;  /* 0x000000d0cfcf7221 */ /* 0x000fe20000000000 */
[----:B------:R-:W-:-:S03]  /*8240*/  ULEA UR22, UR30, UR19, 0x3 ;  /* 0x000000131e167291 */ /* 0x000fc6000f8e18ff */
[----:B------:R-:W-:Y:S01]  /*8250*/  FADD R210, R210, R207 ;  /* 0x000000cfd2d27221 */ /* 0x000fe20000000000 */
[----:B------:R-:W-:-:S03]  /*8260*/  UIADD3 UR22, UPT, UPT, UR22, 0xd000, URZ ;  /* 0x0000d00016167890 */ /* 0x000fc6000fffe0ff */
[----:B------:R-:W-:Y:S01]  /*8270*/  FADD R209, R209, R210 ;  /* 0x000000d2d1d17221 */ /* 0x000fe20000000000 */
[----:B------:R-:W-:Y:S01]  /*8280*/  UMOV UR4, UR7 ;  /* 0x0000000700047c82 */ /* 0x000fe20008000000 */
[----:B--2---:R-:W-:Y:S06]  /*8290*/  BAR.SYNC.DEFER_BLOCKING 0x0 ;  /* 0x0000000000007b1d */ /* 0x004fec0000010000 */
[----:B------:R-:W-:Y:S05]  /*82a0*/  BRA.U UP1, `(.L_x_15) ;  /* 0x0000000101387547 */ /* 0x000fea000b800000 */
[----:B------:R-:W-:Y:S01]  /*82b0*/  UIADD3 UR7, UPT, UPT, UR20, 0x80, URZ ;  /* 0x0000008014077890 */ /* 0x000fe2000fffe0ff */
[----:B------:R-:W-:Y:S01]  /*82c0*/  UMOV UR26, UR64 ;  /* 0x00000040001a7c82 */ /* 0x000fe20008000000 */
[----:B------:R-:W-:Y:S01]  /*82d0*/  UMOV UR27, 0xc0004010 ;  /* 0xc0004010001b7882 */ /* 0x000fe20000000000 */
[----:B------:R-:W-:Y:S01]  /*82e0*/  UMOV UR52, 0x0 ;  /* 0x0000000000347882 */ /* 0x000fe20000000000 */
[----:B------:R-:W-:Y:S01]  /*82f0*/  UMOV UR53, 0x8200010 ;  /* 0x0820001000357882 */ /* 0x000fe20000000000 */
[----:B------:R-:W-:Y:S01]  /*8300*/  UMOV UR8, UR22 ;  /* 0x0000001600087c82 */ /* 0x000fe20008000000 */
[----:B------:R-:W-:Y:S01]  /*8310*/  UMOV UR9, URZ ;  /* 0x000000ff00097c82 */ /* 0x000fe20008000000 */
[----:B------:R-:W-:Y:S01]  /*8320*/  UMOV UR54, 0x0 ;  /* 0x0000000000367882 */ /* 0x000fe20000000000 */
[----:B------:R-:W-:Y:S01]  /*8330*/  UMOV UR55, 0x8200010 ;  /* 0x0820001000377882 */ /* 0x000fe20000000000 */
[----:B------:R0:W-:Y:S01]  /*8340*/  UTCQMMA gdesc[UR26], gdesc[UR16], tmem[UR20], tmem[UR52], idesc[UR53], UPT ;  /* 0x00ff34101a0075ea */ /* 0x0001e2000b800314 */
[----:B------:R-:W-:Y:S01]  /*8350*/  UMOV UR5, UR8 ;  /* 0x0000000800057c82 */ /* 0x000fe20008000000 */
[----:B------:R0:W-:Y:S01]  /*8360*/  UTCQMMA gdesc[UR46], gdesc[UR16], tmem[UR7], tmem[UR54], idesc[UR55], UPT ;  /* 0x00ff36102e0075ea */ /* 0x0001e2000b800307 */
[----:B------:R0:W-:Y:S01]  /*8370*/  UTCBAR [UR5], URZ ;  /* 0x000000ff050073e9 */ /* 0x0001e200080000ff */
[----:B------:R-:W-:-:S02]  /*8380*/  NOP ;  /* 0x0000000000007918 */ /* 0x000fc40000000000 */
.L_x_15:
[----:B------:R-:W-:Y:S01]  /*8390*/  UIADD3 UR30, UPT, UPT, UR30, 0x1, URZ ;  /* 0x000000011e1e7890 */ /* 0x000fe2000fffe0ff */
[----:B------:R-:W-:Y:S01]  /*83a0*/  FFMA R206, R0, R206, R209 ;  /* 0x000000ce00ce7223 */ /* 0x000fe200000000d1 */
[----:B------:R-:W-:Y:S01]  /*83b0*/  UIADD3 UR6, UPT, UPT, UR6, 0x20, URZ ;  /* 0x0000002006067890 */ /* 0x000fe2000fffe0ff */
[----:B------:R-:W-:Y:S01]  /*83c0*/  IADD3 R3, PT, PT, R218, R3, RZ ;  /* 0x00000003da037210 */ /* 0x000fe20007ffe0ff */
[----:B------:R-:W-:Y:S01]  /*83d0*/  UISETP.GT.AND UP2, UPT, UR30, 0x1, UPT ;  /* 0x000000011e00788c */ /* 0x000fe2000bf44270 */
[----:B------:R-:W-:Y:S01]  /*83e0*/  MOV R0, UR4 ;  /* 0x0000000400007c02 */ /* 0x000fe20008000f00 */
[----:B------:R-:W-:Y:S01]  /*83f0*/  UIADD3 UR65, UPT, UPT, UR31, UR65, URZ ;  /* 0x000000411f417290 */ /* 0x000fe2000fffe0ff */
[----:B-1----:R-:W-:Y:S01]  /*8400*/  MOV R5, R2 ;  /* 0x0000000200057202 */ /* 0x002fe20000000f00 */
[----:B0-----:R-:W-:Y:S02]  /*8410*/  USEL UR7, URZ, 0x1, !UP2 ;  /* 0x00000001ff077887 */ /* 0x001fe4000d000000 */
[----:B------:R-:W-:-:S02]  /*8420*/  USEL UR30, UR30, URZ, !UP2 ;  /* 0x000000ff1e1e7287 */ /* 0x000fc4000d000000 */
[----:B------:R-:W-:Y:S02]  /*8430*/  UISETP.GE.AND UP2, UPT, UR6, UR25, UPT ;  /* 0x000000190600728c */ /* 0x000fe4000bf46270 */
[----:B------:R-:W-:-:S07]  /*8440*/  ULOP3.LUT UR7, UR4, UR7, URZ, 0x3c, !UPT ;  /* 0x0000000704077292 */ /* 0x000fce000f8e3cff */
[----:B------:R-:W-:Y:S05]  /*8450*/  BRA.U !UP2, `(.L_x_16) ;  /* 0xffffffdd0a747547 */ /* 0x000fea000b83ffff */
.L_x_11:
[----:B------:R-:W1:Y:S01]  /*8460*/  LDCU UR5, c[0x0][0x3f0] ;  /* 0x00007e00ff0577ac */ /* 0x000e620008000800 */
[----:B------:R-:W-:Y:S01]  /*8470*/  FSETP.GT.AND P3, PT, |R206|, 8.50705917302346158658e+37, PT ;  /* 0x7e800000ce00780b */ /* 0x000fe20003f64200 */
[----:B-1----:R-:W-:-:S09]  /*8480*/  UISETP.GE.AND UP0, UPT, UR5, 0x1, UPT ;  /* 0x000000010500788c */ /* 0x002fd2000bf06270 */
[----:B------:R-:W-:Y:S05]  /*8490*/  BRA.U !UP0, `(.L_x_17) ;  /* 0x0000000108107547 */ /* 0x000fea000b800000 */
[----:B------:R-:W-:-:S06]  /*84a0*/  USHF.L.U32 UR4, UR4, 0x1f, URZ ;  /* 0x0000001f04047899 */ /* 0x000fcc00080006ff */
[----:B------:R-:W-:-:S04]  /*84b0*/  MOV R0, UR4 ;  /* 0x0000000400007c02 */ /* 0x000fc80008000f00 */
[----:B------:R-:W1:Y:S02]  /*84c0*/  SYNCS.PHASECHK.TRANS64.TRYWAIT P2, [UR22], R0 ;  /* 0x00000000ff0075a7 */ /* 0x000e640008041116 */
[----:B-1----:R-:W-:Y:S05]  /*84d0*/  @!P2 BRA `(.L_x_18) ;  /* 0x0000004c008ca947 */ /* 0x002fea0003800000 */
.L_x_17:
[----:B------:R-:W-:Y:S01]  /*84e0*/  BAR.SYNC.DEFER_BLOCKING 0x0 ;  /* 0x0000000000007b1d */ /* 0x000fe20000010000 */
[C---:B------:R-:W-:Y:S01]  /*84f0*/  FSETP.GEU.AND P4, PT, |R206|.reuse, 1.175494350822287508e-38, PT ;  /* 0x00800000ce00780b */ /* 0x040fe20003f8e200 */
[C---:B------:R-:W-:Y:S01]  /*8500*/  FMUL R3, R206.reuse, 8388608 ;  /* 0x4b000000ce037820 */ /* 0x040fe20000400000 */
[----:B------:R-:W-:-:S03]  /*8510*/  FSETP.GEU.AND P2, PT, R206, 1.175494350822287508e-38, PT ;  /* 0x00800000ce00780b */ /* 0x000fc60003f4e000 */
[----:B------:R-:W1:Y:S01]  /*8520*/  LDCU.64 UR6, c[0x0][0x3e0] ;  /* 0x00007c00ff0677ac */ /* 0x000e620008000a00 */
[----:B------:R-:W-:Y:S01]  /*8530*/  FSEL R3, R3, R206, !P2 ;  /* 0x000000ce03037208 */ /* 0x000fe20005000000 */
[----:B------:R-:W-:Y:S01]  /*8540*/  @P3 FMUL R206, R206, 0.25 ;  /* 0x3e800000cece3820 */ /* 0x000fe20000400000 */
[----:B------:R-:W-:Y:S01]  /*8550*/  FSEL R132, RZ, -23, P2 ;  /* 0xc1b80000ff847808 */ /* 0x000fe20001000000 */
[----:B------:R-:W3:Y:S01]  /*8560*/  LDCU.64 UR4, c[0x0][0x3e0] ;  /* 0x00007c00ff0477ac */ /* 0x000ee20008000a00 */
[C---:B------:R-:W-:Y:S01]  /*8570*/  IADD3 R0, PT, PT, R3.reuse, -0x3f3504f3, RZ ;  /* 0xc0cafb0d03007810 */ /* 0x040fe20007ffe0ff */
[----:B------:R-:W4:Y:S01]  /*8580*/  LDC.64 R182, c[0x0][0x398] ;  /* 0x0000e600ffb67b82 */ /* 0x000f220000000a00 */
[----:B------:R-:W-:Y:S01]  /*8590*/  ISETP.GE.U32.AND P2, PT, R3, 0x7f800000, PT ;  /* 0x7f8000000300780c */ /* 0x000fe20003f46070 */
[----:B------:R-:W-:Y:S01]  /*85a0*/  @!P4 FMUL R206, R206, 16777216 ;  /* 0x4b800000cecec820 */ /* 0x000fe20000400000 */
[----:B------:R-:W-:-:S03]  /*85b0*/  LOP3.LUT R0, R0, 0xff800000, RZ, 0xc0, !PT ;  /* 0xff80000000007812 */ /* 0x000fc600078ec0ff */
[----:B------:R-:W5:Y:S01]  /*85c0*/  MUFU.RCP R133, R206 ;  /* 0x000000ce00857308 */ /* 0x000f620000001000 */
[-C--:B--2---:R-:W-:Y:S01]  /*85d0*/  I2FP.F32.S32 R135, R0.reuse ;  /* 0x0000000000877245 */ /* 0x084fe20000201400 */
[----:B------:R-:W2:Y:S01]  /*85e0*/  LDC R216, c[0x0][0x3e8] ;  /* 0x0000fa00ffd87b82 */ /* 0x000ea20000000800 */
[----:B------:R-:W-:-:S03]  /*85f0*/  IADD3 R0, PT, PT, R3, -R0, RZ ;  /* 0x8000000003007210 */ /* 0x000fc60007ffe0ff */
[----:B------:R-:W-:Y:S01]  /*8600*/  FFMA.FTZ R132, R135, 1.1920928955078125e-07, R132 ;  /* 0x3400000087847823 */ /* 0x000fe20000010084 */
[----:B-1----:R-:W-:Y:S01]  /*8610*/  UIMAD UR6, UR18, UR6, URZ ;  /* 0x00000006120672a4 */ /* 0x002fe2000f8e02ff */
[----:B------:R-:W1:Y:S02]  /*8620*/  @!P1 SYNCS.CCTL.IV [UR19+0xd000] ;  /* 0x00d00000ff0099b1 */ /* 0x000e640008000013 */
[----:B-1----:R-:W-:Y:S01]  /*8630*/  BAR.SYNC.DEFER_BLOCKING 0x0 ;  /* 0x0000000000007b1d */ /* 0x002fe20000010000 */
[----:B---3--:R-:W-:-:S05]  /*8640*/  UIMAD UR4, UR18, UR4, URZ ;  /* 0x00000004120472a4 */ /* 0x008fca000f8e02ff */
[----:B0-----:R-:W0:Y:S01]  /*8650*/  LDTM.x128 R4, tmem[UR21] ;  /* 0x00000015000479ee */ /* 0x001e2200083c0000 */
[C---:B--2---:R-:W-:Y:S02]  /*8660*/  IMAD R134, R216.reuse, 0x61, RZ ;  /* 0x00000061d8867824 */ /* 0x044fe400078e02ff */
[C---:B------:R-:W-:Y:S02]  /*8670*/  IMAD R136, R216.reuse, 0x62, RZ ;  /* 0x00000062d8887824 */ /* 0x040fe400078e02ff */
[C---:B------:R-:W-:Y:S02]  /*8680*/  IMAD R138, R216.reuse, 0x63, RZ ;  /* 0x00000063d88a7824 */ /* 0x040fe400078e02ff */
[C---:B------:R-:W-:Y:S02]  /*8690*/  IMAD R140, R216.reuse, 0x64, RZ ;  /* 0x00000064d88c7824 */ /* 0x040fe400078e02ff */
[C---:B------:R-:W-:Y:S01]  /*86a0*/  IMAD R142, R216.reuse, 0x65, RZ ;  /* 0x00000065d88e7824 */ /* 0x040fe200078e02ff */
[----:B------:R-:W1:Y:S01]  /*86b0*/  @!P1 SYNCS.CCTL.IV [UR19+0xd008] ;  /* 0x00d00800ff0099b1 */ /* 0x000e620008000013 */
[----:B------:R-:W-:Y:S01]  /*86c0*/  NOP ;  /* 0x0000000000007918 */ /* 0x000fe20000000000 */
[----:B------:R-:W-:-:S02]  /*86d0*/  IMAD R144, R216, 0x66, RZ ;  /* 0x00000066d8907824 */ /* 0x000fc400078e02ff */
[C---:B------:R-:W-:Y:S02]  /*86e0*/  IMAD R146, R216.reuse, 0x67, RZ ;  /* 0x00000067d8927824 */ /* 0x040fe400078e02ff */
[----:B------:R-:W-:Y:S02]  /*86f0*/  IMAD R148, R216, 0x68, RZ ;  /* 0x00000068d8947824 */ /* 0x000fe400078e02ff */
[----:B0-----:R-:W-:Y:S01]  /*8700*/  @P3 FMUL R12, R12, 0.25 ;  /* 0x3e8000000c0c3820 */ /* 0x001fe20000400000 */
[----:B------:R-:W-:Y:S01]  /*8710*/  @P3 FMUL R13, R13, 0.25 ;  /* 0x3e8000000d0d3820 */ /* 0x000fe20000400000 */
[----:B------:R-:W-:Y:S01]  /*8720*/  @P3 FMUL R22, R22, 0.25 ;  /* 0x3e80000016163820 */ /* 0x000fe20000400000 */
[----:B------:R-:W-:Y:S01]  /*8730*/  @P3 FMUL R23, R23, 0.25 ;  /* 0x3e80000017173820 */ /* 0x000fe20000400000 */
[----:B------:R-:W-:Y:S01]  /*8740*/  @!P4 FMUL R12, R12, 16777216 ;  /* 0x4b8000000c0cc820 */ /* 0x000fe20000400000 */
[----:B------:R-:W-:Y:S01]  /*8750*/  @!P4 FMUL R13, R13, 16777216 ;  /* 0x4b8000000d0dc820 */ /* 0x000fe20000400000 */
[----:B------:R-:W-:Y:S01]  /*8760*/  @!P4 FMUL R22, R22, 16777216 ;  /* 0x4b8000001616c820 */ /* 0x000fe20000400000 */
[----:B------:R-:W-:Y:S01]  /*8770*/  @!P4 FMUL R23, R23, 16777216 ;  /* 0x4b8000001717c820 */ /* 0x000fe20000400000 */
[----:B------:R-:W-:Y:S01]  /*8780*/  @P3 FMUL R14, R14, 0.25 ;  /* 0x3e8000000e0e3820 */ /* 0x000fe20000400000 */
[----:B------:R-:W-:Y:S01]  /*8790*/  @P3 FMUL R15, R15, 0.25 ;  /* 0x3e8000000f0f3820 */ /* 0x000fe20000400000 */
[C---:B-----5:R-:W-:Y:S01]  /*87a0*/  FMUL R12, R133.reuse, R12 ;  /* 0x0000000c850c7220 */ /* 0x060fe20000400000 */
[C---:B------:R-:W-:Y:S01]  /*87b0*/  FMUL R13, R133.reuse, R13 ;  /* 0x0000000d850d7220 */ /* 0x040fe20000400000 */
[C---:B------:R-:W-:Y:S01]  /*87c0*/  FMUL R22, R133.reuse, R22 ;  /* 0x0000001685167220 */ /* 0x040fe20000400000 */
[----:B------:R-:W-:Y:S01]  /*87d0*/  FMUL R23, R133, R23 ;  /* 0x0000001785177220 */ /* 0x000fe20000400000 */
[----:B------:R-:W-:Y:S01]  /*87e0*/  @!P4 FMUL R14, R14, 16777216 ;  /* 0x4b8000000e0ec820 */ /* 0x000fe20000400000 */
[----:B------:R-:W-:Y:S01]  /*87f0*/  @!P4 FMUL R15, R15, 16777216 ;  /* 0x4b8000000f0fc820 */ /* 0x000fe20000400000 */
[----:B------:R-:W-:Y:S01]  /*8800*/  F2FP.SATFINITE.E4M3.F32.PACK_AB_MERGE_C R13, R13, R12, RZ ;  /* 0x0000000c0d0d723e */ /* 0x000fe200048070ff */
[----:B------:R-:W-:Y:S01]  /*8810*/  @P3 FMUL R10, R10, 0.25 ;  /* 0x3e8000000a0a3820 */ /* 0x000fe20000400000 */
[----:B------:R-:W-:Y:S01]  /*8820*/  F2FP.SATFINITE.E4M3.F32.PACK_AB_MERGE_C R12, R23, R22, RZ ;  /* 0x00000016170c723e */ /* 0x000fe200048070ff */
[C---:B------:R-:W-:Y:S01]  /*8830*/  FMUL R14, R133.reuse, R14 ;  /* 0x0000000e850e7220 */ /* 0x040fe20000400000 */
[----:B------:R-:W-:Y:S01]  /*8840*/  FMUL R15, R133, R15 ;  /* 0x0000000f850f7220 */ /* 0x000fe20000400000 */
[----:B------:R-:W-:-:S02]  /*8850*/  HFMA2 R22, -RZ, RZ, 1.443359375, -0.2030029296875 ;  /* 0x3dc6b27fff167431 */ /* 0x000fc400000001ff */
[----:B------:R-:W-:Y:S01]  /*8860*/  @P3 FMUL R11, R11, 0.25 ;  /* 0x3e8000000b0b3820 */ /* 0x000fe20000400000 */
[----:B------:R-:W-:Y:S01]  /*8870*/  @P3 FMUL R24, R24, 0.25 ;  /* 0x3e80000018183820 */ /* 0x000fe20000400000 */
[----:B------:R-:W-:Y:S01]  /*8880*/  @P3 FMUL R25, R25, 0.25 ;  /* 0x3e80000019193820 */ /* 0x000fe20000400000 */
[----:B------:R-:W-:Y:S01]  /*8890*/  F2FP.SATFINITE.E4M3.F32.PACK_AB_MERGE_C R14, R15, R14, RZ ;  /* 0x0000000e0f0e723e */ /* 0x000fe200048070ff */
[----:B------:R-:W-:Y:S01]  /*88a0*/  FADD R15, R0, -1 ;  /* 0xbf800000000f7421 */ /* 0x000fe20000000000 */
[----:B------:R-:W-:Y:S01]  /*88b0*/  @P3 FMUL R21, R21, 0.25 ;  /* 0x3e80000015153820 */ /* 0x000fe20000400000 */
[----:B------:R-:W-:Y:S01]  /*88c0*/  @!P4 FMUL R10, R10, 16777216 ;  /* 0x4b8000000a0ac820 */ /* 0x000fe20000400000 */
[----:B------:R-:W-:Y:S01]  /*88d0*/  @!P4 FMUL R11, R11, 16777216 ;  /* 0x4b8000000b0bc820 */ /* 0x000fe20000400000 */
[----:B------:R-:W-:Y:S01]  /*88e0*/  @!P4 FMUL R24, R24, 16777216 ;  /* 0x4b8000001818c820 */ /* 0x000fe20000400000 */
[----:B------:R-:W-:Y:S01]  /*88f0*/  FFMA.FTZ R0, R15, R22, -0.16845393180847167969 ;  /* 0xbe2c7f300f007423 */ /* 0x000fe20000010016 */
[----:B------:R-:W-:Y:S01]  /*8900*/  @!P4 FMUL R25, R25, 16777216 ;  /* 0x4b8000001919c820 */ /* 0x000fe20000400000 */
[----:B------:R-:W-:Y:S01]  /*8910*/  @!P4 FMUL R21, R21, 16777216 ;  /* 0x4b8000001515c820 */ /* 0x000fe20000400000 */
[----:B------:R-:W-:Y:S01]  /*8920*/  FMUL R10, R133, R10 ;  /* 0x0000000a850a7220 */ /* 0x000fe20000400000 */
[----:B------:R-:W-:Y:S01]  /*8930*/  FFMA.FTZ R22, R15, R0, 0.1716887056827545166 ;  /* 0x3e2fcf2a0f167423 */ /* 0x000fe20000010000 */
[C---:B------:R-:W-:Y:S01]  /*8940*/  FMUL R11, R133.reuse, R11 ;  /* 0x0000000b850b7220 */ /* 0x040fe20000400000 */
[C---:B------:R-:W-:Y:S01]  /*8950*/  FMUL R24, R133.reuse, R24 ;  /* 0x0000001885187220 */ /* 0x040fe20000400000 */
[----:B------:R-:W-:Y:S01]  /*8960*/  FMUL R25, R133, R25 ;  /* 0x0000001985197220 */ /* 0x000fe20000400000 */
[----:B------:R-:W-:Y:S01]  /*8970*/  FFMA.FTZ R22, R15, R22, -0.17900948226451873779 ;  /* 0xbe374e430f167423 */ /* 0x000fe20000010016 */
[----:B------:R-:W-:Y:S01]  /*8980*/  FMUL R135, R133, R21 ;  /* 0x0000001585877220 */ /* 0x000fe20000400000 */
[----:B------:R-:W-:Y:S01]  /*8990*/  F2FP.SATFINITE.E4M3.F32.PACK_AB_MERGE_C R21, R11, R10, RZ ;  /* 0x0000000a0b15723e */ /* 0x000fe200048070ff */
[----:B------:R-:W-:Y:S01]  /*89a0*/  @P3 FMUL R16, R16, 0.25 ;  /* 0x3e80000010103820 */ /* 0x000fe20000400000 */
[----:B------:R-:W-:Y:S01]  /*89b0*/  FFMA.FTZ R22, R15, R22, 0.20512372255325317383 ;  /* 0x3e520bf40f167423 */ /* 0x000fe20000010016 */
[----:B------:R-:W-:Y:S01]  /*89c0*/  F2FP.SATFINITE.E4M3.F32.PACK_AB_MERGE_C R11, R25, R24, RZ ;  /* 0x00000018190b723e */ /* 0x000fe200048070ff */
[----:B------:R-:W-:Y:S01]  /*89d0*/  @P3 FMUL R17, R17, 0.25 ;  /* 0x3e80000011113820 */ /* 0x000fe20000400000 */
[----:B------:R-:W0:Y:S01]  /*89e0*/  LDC.64 R24, c[0x0][0x398] ;  /* 0x0000e600ff187b82 */ /* 0x000e220000000a00 */
[----:B------:R-:W-:Y:S01]  /*89f0*/  FFMA.FTZ R22, R15, R22, -0.24046532809734344482 ;  /* 0xbe763c8b0f167423 */ /* 0x000fe20000010016 */
[----:B------:R-:W-:Y:S01]  /*8a00*/  @!P4 FMUL R16, R16, 16777216 ;  /* 0x4b8000001010c820 */ /* 0x000fe20000400000 */
[----:B------:R-:W-:Y:S01]  /*8a10*/  @!P4 FMUL R17, R17, 16777216 ;  /* 0x4b8000001111c820 */ /* 0x000fe20000400000 */
[----:B------:R-:W-:Y:S01]  /*8a20*/  @P3 FMUL R8, R8, 0.25 ;  /* 0x3e80000008083820 */ /* 0x000fe20000400000 */
[----:B------:R-:W-:Y:S01]  /*8a30*/  FFMA.FTZ R22, R15, R22, 0.28857114911079406738 ;  /* 0x3e93bf990f167423 */ /* 0x000fe20000010016 */
[C---:B------:R-:W-:Y:S01]  /*8a40*/  FMUL R16, R133.reuse, R16 ;  /* 0x0000001085107220 */ /* 0x040fe20000400000 */
[----:B------:R-:W-:Y:S01]  /*8a50*/  FMUL R17, R133, R17 ;  /* 0x0000001185117220 */ /* 0x000fe20000400000 */
[----:B------:R-:W-:Y:S01]  /*8a60*/  @P3 FMUL R9, R9, 0.25 ;  /* 0x3e80000009093820 */ /* 0x000fe20000400000 */
[----:B------:R-:W-:Y:S01]  /*8a70*/  FFMA.FTZ R22, R15, R22, -0.36067417263984680176 ;  /* 0xbeb8aa490f167423 */ /* 0x000fe20000010016 */
[----:B------:R-:W-:Y:S01]  /*8a80*/  @P3 FMUL R30, R30, 0.25 ;  /* 0x3e8000001e1e3820 */ /* 0x000fe20000400000 */
[----:B------:R-:W-:Y:S01]  /*8a90*/  @P3 FMUL R31, R31, 0.25 ;  /* 0x3e8000001f1f3820 */ /* 0x000fe20000400000 */
[----:B------:R-:W-:Y:S01]  /*8aa0*/  F2FP.SATFINITE.E4M3.F32.PACK_AB_MERGE_C R16, R17, R16, RZ ;  /* 0x000000101110723e */ /* 0x000fe200048070ff */
[----:B------:R-:W-:Y:S01]  /*8ab0*/  FFMA.FTZ R22, R15, R22, 0.48089820146560668945 ;  /* 0x3ef6384a0f167423 */ /* 0x000fe20000010016 */
[----:B------:R-:W-:Y:S01]  /*8ac0*/  @P3 FMUL R4, R4, 0.25 ;  /* 0x3e80000004043820 */ /* 0x000fe20000400000 */
[----:B------:R-:W-:Y:S01]  /*8ad0*/  @P3 FMUL R5, R5, 0.25 ;  /* 0x3e80000005053820 */ /* 0x000fe20000400000 */
[----:B------:R-:W-:Y:S01]  /*8ae0*/  @P3 FMUL R6, R6, 0.25 ;  /* 0x3e80000006063820 */ /* 0x000fe20000400000 */
[----:B------:R-:W-:Y:S01]  /*8af0*/  FFMA.FTZ R22, R15, R22, -0.72134751081466674805 ;  /* 0xbf38aa3b0f167423 */ /* 0x000fe20000010016 */
[----:B------:R-:W-:Y:S01]  /*8b00*/  @P3 FMUL R7, R7, 0.25 ;  /* 0x3e80000007073820 */ /* 0x000fe20000400000 */
[----:B------:R-:W-:Y:S01]  /*8b10*/  @P3 FMUL R18, R18, 0.25 ;  /* 0x3e80000012123820 */ /* 0x000fe20000400000 */
[----:B------:R-:W-:Y:S01]  /*8b20*/  @P3 FMUL R19, R19, 0.25 ;  /* 0x3e80000013133820 */ /* 0x000fe20000400000 */
[----:B------:R-:W-:Y:S01]  /*8b30*/  FMUL R22, R15, R22 ;  /* 0x000000160f167220 */ /* 0x000fe20000400000 */
[----:B------:R-:W-:Y:S01]  /*8b40*/  @P3 FMUL R20, R20, 0.25 ;  /* 0x3e80000014143820 */ /* 0x000fe20000400000 */
[----:B------:R-:W-:Y:S01]  /*8b50*/  @P3 FMUL R26, R26, 0.25 ;  /* 0x3e8000001a1a3820 */ /* 0x000fe20000400000 */
[----:B------:R-:W-:Y:S01]  /*8b60*/  @P3 FMUL R27, R27, 0.25 ;  /* 0x3e8000001b1b3820 */ /* 0x000fe20000400000 */
[----:B------:R-:W-:Y:S01]  /*8b70*/  FMUL R22, R15, R22 ;  /* 0x000000160f167220 */ /* 0x000fe20000400000 */
[----:B------:R-:W-:Y:S01]  /*8b80*/  @P3 FMUL R28, R28, 0.25 ;  /* 0x3e8000001c1c3820 */ /* 0x000fe20000400000 */
[----:B------:R-:W-:Y:S01]  /*8b90*/  @P3 FMUL R29, R29, 0.25 ;  /* 0x3e8000001d1d3820 */ /* 0x000fe20000400000 */
[----:B------:R-:W-:Y:S01]  /*8ba0*/  @P3 FMUL R32, R32, 0.25 ;  /* 0x3e80000020203820 */ /* 0x000fe20000400000 */
[----:B------:R-:W-:Y:S01]  /*8bb0*/  FFMA.FTZ R15, R15, 1.4426950216293334961, R22 ;  /* 0x3fb8aa3b0f0f7823 */ /* 0x000fe20000010016 */
[----:B------:R-:W-:Y:S01]  /*8bc0*/  @P2 MOV R22, 0x7f800000 ;  /* 0x7f80000000162802 */ /* 0x000fe20000000f00 */
[----:B------:R-:W-:Y:S01]  /*8bd0*/  @P3 FMUL R33, R33, 0.25 ;  /* 0x3e80000021213820 */ /* 0x000fe20000400000 */
        /* <DEDUP_REMOVED lines=98> */
[----:B------:R-:W-:-:S02]  /*9200*/  IMAD R17, R252, UR7, RZ ;  /* 0x00000007fc117c24 */ /* 0x000fc4000f8e02ff */
[----:B------:R-:W-:Y:S01]  /*9210*/  @!P4 FMUL R8, R8, 16777216 ;  /* 0x4b8000000808c820 */ /* 0x000fe20000400000 */
[----:B------:R-:W-:Y:S01]  /*9220*/  @!P4 FMUL R9, R9, 16777216 ;  /* 0x4b8000000909c820 */ /* 0x000fe20000400000 */
[----:B------:R-:W-:Y:S01]  /*9230*/  @!P4 FMUL R30, R30, 16777216 ;  /* 0x4b8000001e1ec820 */ /* 0x000fe20000400000 */
[----:B------:R-:W-:Y:S01]  /*9240*/  @!P4 FMUL R31, R31, 16777216 ;  /* 0x4b8000001f1fc820 */ /* 0x000fe20000400000 */
[----:B------:R-:W-:Y:S01]  /*9250*/  FADD R15, R132, R15 ;  /* 0x0000000f840f7221 */ /* 0x000fe20000000000 */
[----:B------:R-:W-:Y:S01]  /*9260*/  @!P4 FMUL R4, R4, 16777216 ;  /* 0x4b8000000404c820 */ /* 0x000fe20000400000 */
        /* <DEDUP_REMOVED lines=110> */
[----:B------:R-:W-:Y:S01]  /*9950*/  @P2 FFMA.FTZ R15, R3, R22, +INF ;  /* 0x7f800000030f2423 */ /* 0x000fe20000010016 */
[----:B------:R-:W-:Y:S01]  /*9960*/  USHF.R.S32.HI UR7, URZ, 0x1f, UR6 ;  /* 0x0000001fff077899 */ /* 0x000fe20008011406 */
[C---:B------:R-:W-:Y:S01]  /*9970*/  FMUL R8, R133.reuse, R8 ;  /* 0x0000000885087220 */ /* 0x040fe20000400000 */
[----:B------:R-:W-:Y:S01]  /*9980*/  FMUL R9, R133, R9 ;  /* 0x0000000985097220 */ /* 0x000fe20000400000 */
[----:B------:R-:W-:Y:S01]  /*9990*/  FSETP.NEU.AND P3, PT, R3, RZ, PT ;  /* 0x000000ff0300720b */ /* 0x000fe20003f6d000 */
[----:B------:R-:W-:Y:S01]  /*99a0*/  FMUL R30, R133, R30 ;  /* 0x0000001e851e7220 */ /* 0x000fe20000400000 */
[----:B0-----:R-:W-:Y:S01]  /*99b0*/  IADD3 R22, P4, P2, R17, UR6, R24 ;  /* 0x0000000611167c10 */ /* 0x001fe2000fa9e018 */
[----:B------:R-:W-:Y:S01]  /*99c0*/  FMUL R31, R133, R31 ;  /* 0x0000001f851f7220 */ /* 0x000fe20000400000 */
[----:B------:R-:W-:Y:S01]  /*99d0*/  SHF.R.S32.HI R24, RZ, 0x1f, R17 ;  /* 0x0000001fff187819 */ /* 0x000fe20000011411 */
[----:B------:R-:W-:-:S02]  /*99e0*/  IMAD R3, R252, UR5, RZ ;  /* 0x00000005fc037c24 */ /* 0x000fc4000f8e02ff */
[C---:B------:R-:W-:Y:S01]  /*99f0*/  FMUL R4, R133.reuse, R4 ;  /* 0x0000000485047220 */ /* 0x040fe20000400000 */
[C---:B------:R-:W-:Y:S01]  /*9a00*/  FMUL R5, R133.reuse, R5 ;  /* 0x0000000585057220 */ /* 0x040fe20000400000 */
[C---:B------:R-:W-:Y:S01]  /*9a10*/  FMUL R187, R133.reuse, R44 ;  /* 0x0000002c85bb7220 */ /* 0x040fe20000400000 */
[C---:B------:R-:W-:Y:S01]  /*9a20*/  FMUL R6, R133.reuse, R6 ;  /* 0x0000000685067220 */ /* 0x040fe20000400000 */
[C---:B------:R-:W-:Y:S01]  /*9a30*/  FMUL R7, R133.reuse, R7 ;  /* 0x0000000785077220 */ /* 0x040fe20000400000 */
[----:B------:R-:W-:Y:S01]  /*9a40*/  FMUL R44, R133, R45 ;  /* 0x0000002d852c7220 */ /* 0x000fe20000400000 */
[----:B------:R-:W-:Y:S01]  /*9a50*/  USHF.R.S32.HI UR5, URZ, 0x1f, UR4 ;  /* 0x0000001fff057899 */ /* 0x000fe20008011404 */
[----:B------:R-:W-:Y:S01]  /*9a60*/  FSEL R15, R15, -INF , P3 ;  /* 0xff8000000f0f7808 */ /* 0x000fe20001800000 */
[C---:B------:R-:W-:Y:S01]  /*9a70*/  FMUL R28, R133.reuse, R28 ;  /* 0x0000001c851c7220 */ /* 0x040fe20000400000 */
[C---:B------:R-:W-:Y:S01]  /*9a80*/  FMUL R29, R133.reuse, R29 ;  /* 0x0000001d851d7220 */ /* 0x040fe20000400000 */
[C---:B------:R-:W-:Y:S01]  /*9a90*/  FMUL R32, R133.reuse, R32 ;  /* 0x0000002085207220 */ /* 0x040fe20000400000 */
[----:B------:R-:W-:Y:S01]  /*9aa0*/  FMUL R33, R133, R33 ;  /* 0x0000002185217220 */ /* 0x000fe20000400000 */
[----:B------:R-:W-:Y:S01]  /*9ab0*/  F2FP.SATFINITE.E4M3.F32.PACK_AB_MERGE_C R45, R9, R8, RZ ;  /* 0x00000008092d723e */ /* 0x000fe200048070ff */
[C---:B------:R-:W-:Y:S01]  /*9ac0*/  FMUL R26, R133.reuse, R26 ;  /* 0x0000001a851a7220 */ /* 0x040fe20000400000 */
[----:B------:R-:W-:Y:S01]  /*9ad0*/  IADD3.X R23, PT, PT, R24, UR7, R25, P4, P2 ;  /* 0x0000000718177c10 */ /* 0x000fe2000a7e4419 */
[C---:B------:R-:W-:Y:S01]  /*9ae0*/  FMUL R27, R133.reuse, R27 ;  /* 0x0000001b851b7220 */ /* 0x040fe20000400000 */
[----:B------:R-:W-:Y:S01]  /*9af0*/  FMUL R175, R133, R40 ;  /* 0x0000002885af7220 */ /* 0x000fe20000400000 */
[----:B------:R-:W-:Y:S01]  /*9b00*/  F2FP.SATFINITE.E4M3.F32.PACK_AB_MERGE_C R8, R31, R30, RZ ;  /* 0x0000001e1f08723e */ /* 0x000fe200048070ff */
[----:B------:R-:W-:Y:S01]  /*9b10*/  FMUL R40, R133, R41 ;  /* 0x0000002985287220 */ /* 0x000fe20000400000 */
[----:B----4-:R-:W-:Y:S01]  /*9b20*/  IADD3 R173, P2, P3, R3, UR4, R182 ;  /* 0x0000000403ad7c10 */ /* 0x010fe2000fb5e0b6 */
[----:B------:R-:W-:Y:S01]  /*9b30*/  FMUL R193, R133, R42 ;  /* 0x0000002a85c17220 */ /* 0x000fe20000400000 */
[----:B------:R-:W-:Y:S01]  /*9b40*/  SHF.R.S32.HI R24, RZ, 0x1f, R3 ;  /* 0x0000001fff187819 */ /* 0x000fe20000011403 */
[----:B------:R-:W-:-:S02]  /*9b50*/  IMAD R30, R216, 0x3, RZ ;  /* 0x00000003d81e7824 */ /* 0x000fc400078e02ff */
[----:B------:R-:W-:Y:S01]  /*9b60*/  FMUL R42, R133, R43 ;  /* 0x0000002b852a7220 */ /* 0x000fe20000400000 */
[----:B------:R-:W-:Y:S01]  /*9b70*/  F2FP.SATFINITE.E4M3.F32.PACK_AB_MERGE_C R41, R5, R4, RZ ;  /* 0x000000040529723e */ /* 0x000fe200048070ff */
[----:B------:R-:W-:Y:S01]  /*9b80*/  FFMA R204, R15, 0.69314718246459960938, R2 ;  /* 0x3f3172180fcc7823 */ /* 0x000fe20000000002 */
[----:B------:R-:W-:Y:S01]  /*9b90*/  F2FP.SATFINITE.E4M3.F32.PACK_AB_MERGE_C R43, R7, R6, RZ ;  /* 0x00000006072b723e */ /* 0x000fe200048070ff */
[----:B------:R-:W-:Y:S01]  /*9ba0*/  FMUL R18, R133, R18 ;  /* 0x0000001285127220 */ /* 0x000fe20000400000 */
[----:B------:R-:W-:Y:S01]  /*9bb0*/  F2FP.SATFINITE.E4M3.F32.PACK_AB_MERGE_C R9, R29, R28, RZ ;  /* 0x0000001c1d09723e */ /* 0x000fe200048070ff */
[----:B------:R-:W-:Y:S01]  /*9bc0*/  FMUL R19, R133, R19 ;  /* 0x0000001385137220 */ /* 0x000fe20000400000 */
[----:B------:R-:W-:Y:S01]  /*9bd0*/  F2FP.SATFINITE.E4M3.F32.PACK_AB_MERGE_C R7, R33, R32, RZ ;  /* 0x000000202107723e */ /* 0x000fe200048070ff */
[----:B------:R0:W-:Y:S01]  /*9be0*/  STG.E.U8 desc[UR32][R22.64], R41 ;  /* 0x0000002916007986 */ /* 0x0001e2000c101120 */
[----:B------:R-:W-:Y:S01]  /*9bf0*/  IADD3.X R183, PT, PT, R24, UR5, R183, P2, P3 ;  /* 0x0000000518b77c10 */ /* 0x000fe200097e64b7 */
[----:B------:R-:W-:Y:S01]  /*9c00*/  FMUL R34, R133, R34 ;  /* 0x0000002285227220 */ /* 0x000fe20000400000 */
[----:B------:R-:W-:Y:S01]  /*9c10*/  IADD3 R2, P1, PT, R173, R216, RZ ;  /* 0x000000d8ad027210 */ /* 0x000fe20007f3e0ff */
[----:B------:R-:W-:Y:S01]  /*9c20*/  FMUL R35, R133, R35 ;  /* 0x0000002385237220 */ /* 0x000fe20000400000 */
[----:B------:R-:W-:Y:S01]  /*9c30*/  F2FP.SATFINITE.E4M3.F32.PACK_AB_MERGE_C R10, R27, R26, RZ ;  /* 0x0000001a1b0a723e */ /* 0x000fe200048070ff */
[C---:B------:R-:W-:Y:S01]  /*9c40*/  FMUL R36, R133.reuse, R36 ;  /* 0x0000002485247220 */ /* 0x040fe20000400000 */
[C---:B------:R-:W-:Y:S01]  /*9c50*/  SHF.L.U32 R28, R216.reuse, 0x1, RZ ;  /* 0x00000001d81c7819 */ /* 0x040fe200000006ff */
[C---:B------:R-:W-:Y:S01]  /*9c60*/  FMUL R37, R133.reuse, R37 ;  /* 0x0000002585257220 */ /* 0x040fe20000400000 */
[----:B------:R-:W-:Y:S01]  /*9c70*/  SHF.L.U32 R32, R216, 0x2, RZ ;  /* 0x00000002d8207819 */ /* 0x000fe200000006ff */
[----:B------:R-:W-:Y:S01]  /*9c80*/  FMUL R20, R133, R20 ;  /* 0x0000001485147220 */ /* 0x000fe20000400000 */
[----:B------:R-:W-:Y:S01]  /*9c90*/  PRMT R15, R41, 0x9910, RZ ;  /* 0x00009910290f7816 */ /* 0x000fe200000000ff */
[C---:B------:R-:W-:Y:S01]  /*9ca0*/  FMUL R38, R133.reuse, R38 ;  /* 0x0000002685267220 */ /* 0x040fe20000400000 */
[----:B------:R-:W-:Y:S01]  /*9cb0*/  IADD3 R26, P3, PT, R30, R173, RZ ;  /* 0x000000ad1e1a7210 */ /* 0x000fe20007f7e0ff */
[C---:B------:R-:W-:Y:S01]  /*9cc0*/  FMUL R39, R133.reuse, R39 ;  /* 0x0000002785277220 */ /* 0x040fe20000400000 */
[----:B------:R-:W-:Y:S01]  /*9cd0*/  LEA.HI.X.SX32 R3, R216, R183, 0x1, P1 ;  /* 0x000000b7d8037211 */ /* 0x000fe200008f0eff */
[C---:B------:R-:W-:Y:S01]  /*9ce0*/  FMUL R197, R133.reuse, R46 ;  /* 0x0000002e85c57220 */ /* 0x040fe20000400000 */
[-C--:B------:R-:W-:Y:S01]  /*9cf0*/  IADD3 R24, P2, PT, R28, R173.reuse, RZ ;  /* 0x000000ad1c187210 */ /* 0x080fe20007f5e0ff */
[C---:B------:R-:W-:Y:S01]  /*9d00*/  FMUL R199, R133.reuse, R48 ;  /* 0x0000003085c77220 */ /* 0x040fe20000400000 */
[----:B0-----:R-:W-:Y:S01]  /*9d10*/  IADD3 R22, P1, PT, R32, R173, RZ ;  /* 0x000000ad20167210 */ /* 0x001fe20007f3e0ff */
[----:B------:R-:W-:Y:S01]  /*9d20*/  FMUL R203, R133, R50 ;  /* 0x0000003285cb7220 */ /* 0x000fe20000400000 */
[----:B------:R-:W-:Y:S01]  /*9d30*/  PRMT R17, R43, 0x9910, RZ ;  /* 0x000099102b117816 */ /* 0x000fe200000000ff */
[C---:B------:R-:W-:Y:S01]  /*9d40*/  FMUL R46, R133.reuse, R47 ;  /* 0x0000002f852e7220 */ /* 0x040fe20000400000 */
[----:B------:R-:W-:Y:S01]  /*9d50*/  SHF.R.S32.HI R15, RZ, 0x8, R15 ;  /* 0x00000008ff0f7819 */ /* 0x000fe2000001140f */
[----:B------:R-:W-:Y:S01]  /*9d60*/  FMUL R48, R133, R49 ;  /* 0x0000003185307220 */ /* 0x000fe20000400000 */
[-C--:B------:R-:W-:Y:S01]  /*9d70*/  LEA.HI.X.SX32 R27, R30, R183.reuse, 0x1, P3 ;  /* 0x000000b71e1b7211 */ /* 0x080fe200018f0eff */
[----:B------:R-:W-:Y:S01]  /*9d80*/  IMAD R30, R216, 0x5, RZ ;  /* 0x00000005d81e7824 */ /* 0x000fe200078e02ff */
[----:B------:R-:W-:Y:S01]  /*9d90*/  F2FP.SATFINITE.E4M3.F32.PACK_AB_MERGE_C R18, R19, R18, RZ ;  /* 0x000000121312723e */ /* 0x000fe200048070ff */
[----:B------:R0:W-:Y:S01]  /*9da0*/  STG.E.U8 desc[UR32][R2.64], R15 ;  /* 0x0000000f02007986 */ /* 0x0001e2000c101120 */
[----:B------:R-:W-:Y:S01]  /*9db0*/  LEA.HI.X.SX32 R25, R28, R183, 0x1, P2 ;  /* 0x000000b71c197211 */ /* 0x000fe200010f0eff */
[----:B------:R-:W-:Y:S01]  /*9dc0*/  FMUL R50, R133, R51 ;  /* 0x0000003385327220 */ /* 0x000fe20000400000 */
[----:B------:R-:W-:Y:S01]  /*9dd0*/  LEA.HI.X.SX32 R23, R32, R183, 0x1, P1 ;  /* 0x000000b720177211 */ /* 0x000fe200008f0eff */
[C---:B------:R-:W-:Y:S01]  /*9de0*/  IMAD R32, R216.reuse, 0x6, RZ ;  /* 0x00000006d8207824 */ /* 0x040fe200078e02ff */
[----:B------:R-:W-:Y:S01]  /*9df0*/  PRMT R19, R45, 0x9910, RZ ;  /* 0x000099102d137816 */ /* 0x000fe200000000ff */
[----:B------:R2:W-:Y:S01]  /*9e00*/  STG.E.U8 desc[UR32][R24.64], R43 ;  /* 0x0000002b18007986 */ /* 0x0005e2000c101120 */
[----:B------:R-:W-:Y:S01]  /*9e10*/  F2FP.SATFINITE.E4M3.F32.PACK_AB_MERGE_C R6, R35, R34, RZ ;  /* 0x000000222306723e */ /* 0x000fe200048070ff */
[----:B------:R-:W-:Y:S01]  /*9e20*/  IMAD R34, R216, 0x7, RZ ;  /* 0x00000007d8227824 */ /* 0x000fe200078e02ff */
[----:B------:R-:W-:Y:S01]  /*9e30*/  SHF.R.S32.HI R17, RZ, 0x8, R17 ;  /* 0x00000008ff117819 */ /* 0x000fe20000011411 */
[----:B------:R-:W-:Y:S01]  /*9e40*/  FMUL R202, R133, R52 ;  /* 0x0000003485ca7220 */ /* 0x000fe20000400000 */
[----:B------:R-:W-:Y:S01]  /*9e50*/  F2FP.SATFINITE.E4M3.F32.PACK_AB_MERGE_C R5, R37, R36, RZ ;  /* 0x000000242505723e */ /* 0x000fe200048070ff */
[C---:B------:R-:W-:Y:S01]  /*9e60*/  FMUL R251, R133.reuse, R74 ;  /* 0x0000004a85fb7220 */ /* 0x040fe20000400000 */
[----:B0-----:R-:W-:Y:S01]  /*9e70*/  IADD3 R2, P1, PT, R30, R173, RZ ;  /* 0x000000ad1e027210 */ /* 0x001fe20007f3e0ff */
[----:B------:R0:W-:Y:S01]  /*9e80*/  STG.E.U8 desc[UR32][R26.64], R17 ;  /* 0x000000111a007986 */ /* 0x0001e2000c101120 */
[----:B------:R-:W-:Y:S01]  /*9e90*/  SHF.L.U32 R36, R216, 0x3, RZ ;  /* 0x00000003d8247819 */ /* 0x000fe200000006ff */
[C---:B------:R-:W-:Y:S01]  /*9ea0*/  FMUL R52, R133.reuse, R75 ;  /* 0x0000004b85347220 */ /* 0x040fe20000400000 */
[----:B------:R-:W-:Y:S01]  /*9eb0*/  MOV R15, R19 ;  /* 0x00000013000f7202 */ /* 0x000fe20000000f00 */
[----:B------:R3:W-:Y:S01]  /*9ec0*/  STG.E.U8 desc[UR32][R22.64], R45 ;  /* 0x0000002d16007986 */ /* 0x0007e2000c101120 */
[-C--:B------:R-:W-:Y:S01]  /*9ed0*/  IADD3 R28, P2, PT, R32, R173.reuse, RZ ;  /* 0x000000ad201c7210 */ /* 0x080fe20007f5e0ff */
[C---:B------:R-:W-:Y:S01]  /*9ee0*/  FMUL R200, R133.reuse, R54 ;  /* 0x0000003685c87220 */ /* 0x040fe20000400000 */
[----:B--2---:R-:W-:Y:S01]  /*9ef0*/  IADD3 R24, P3, PT, R34, R173, RZ ;  /* 0x000000ad22187210 */ /* 0x004fe20007f7e0ff */
[C---:B------:R-:W-:Y:S01]  /*9f00*/  FMUL R198, R133.reuse, R56 ;  /* 0x0000003885c67220 */ /* 0x040fe20000400000 */
[-C--:B------:R-:W-:Y:S01]  /*9f10*/  LEA.HI.X.SX32 R3, R30, R183.reuse, 0x1, P1 ;  /* 0x000000b71e037211 */ /* 0x080fe200008f0eff */
[C---:B------:R-:W-:Y:S01]  /*9f20*/  FMUL R196, R133.reuse, R58 ;  /* 0x0000003a85c47220 */ /* 0x040fe20000400000 */
[----:B------:R-:W-:Y:S01]  /*9f30*/  SHF.R.S32.HI R15, RZ, 0x8, R15 ;  /* 0x00000008ff0f7819 */ /* 0x000fe2000001140f */
[----:B------:R-:W-:Y:S01]  /*9f40*/  FMUL R194, R133, R60 ;  /* 0x0000003c85c27220 */ /* 0x000fe20000400000 */
[----:B0-----:R-:W-:Y:S01]  /*9f50*/  PRMT R17, R21, 0x9910, RZ ;  /* 0x0000991015117816 */ /* 0x001fe200000000ff */
[C---:B------:R-:W-:Y:S01]  /*9f60*/  FMUL R192, R133.reuse, R62 ;  /* 0x0000003e85c07220 */ /* 0x040fe20000400000 */
[----:B------:R-:W-:Y:S01]  /*9f70*/  LEA.HI.X.SX32 R29, R32, R183, 0x1, P2 ;  /* 0x000000b7201d7211 */ /* 0x000fe200010f0eff */
[----:B------:R-:W-:Y:S01]  /*9f80*/  IMAD R32, R216, 0xa, RZ ;  /* 0x0000000ad8207824 */ /* 0x000fe200078e02ff */
[----:B---3--:R-:W-:Y:S01]  /*9f90*/  IADD3 R22, P1, PT, R36, R173, RZ ;  /* 0x000000ad24167210 */ /* 0x008fe20007f3e0ff */
[----:B------:R0:W-:Y:S01]  /*9fa0*/  STG.E.U8 desc[UR32][R2.64], R15 ;  /* 0x0000000f02007986 */ /* 0x0001e2000c101120 */
[----:B------:R-:W-:Y:S01]  /*9fb0*/  LEA R30, R216, R216, 0x3 ;  /* 0x000000d8d81e7211 */ /* 0x000fe200078e18ff */
[----:B------:R-:W-:Y:S01]  /*9fc0*/  FMUL R249, R133, R76 ;  /* 0x0000004c85f97220 */ /* 0x000fe20000400000 */
[----:B------:R-:W-:Y:S01]  /*9fd0*/  PRMT R19, R13, 0x9910, RZ ;  /* 0x000099100d137816 */ /* 0x000fe200000000ff */
[----:B------:R2:W-:Y:S01]  /*9fe0*/  STG.E.U8 desc[UR32][R28.64], R21 ;  /* 0x000000151c007986 */ /* 0x0005e2000c101120 */
[----:B------:R-:W-:Y:S01]  /*9ff0*/  LEA.HI.X.SX32 R25, R34, R183, 0x1, P3 ;  /* 0x000000b722197211 */ /* 0x000fe200018f0eff */
[----:B------:R-:W-:Y:S01]  /*a000*/  IMAD R34, R216, 0xb, RZ ;  /* 0x0000000bd8227824 */ /* 0x000fe200078e02ff */
[----:B------:R-:W-:Y:S01]  /*a010*/  SHF.R.S32.HI R17, RZ, 0x8, R17 ;  /* 0x00000008ff117819 */ /* 0x000fe20000011411 */
[C---:B------:R-:W-:Y:S01]  /*a020*/  FMUL R54, R133.reuse, R77 ;  /* 0x0000004d85367220 */ /* 0x040fe20000400000 */
[----:B------:R-:W-:Y:S01]  /*a030*/  LEA.HI.X.SX32 R23, R36, R183, 0x1, P1 ;  /* 0x000000b724177211 */ /* 0x000fe200008f0eff */
[----:B------:R-:W-:Y:S01]  /*a040*/  IMAD R36, R216, 0xc, RZ ;  /* 0x0000000cd8247824 */ /* 0x000fe200078e02ff */
[-C--:B------:R-:W-:Y:S01]  /*a050*/  IADD3 R26, P2, PT, R32, R173.reuse, RZ ;  /* 0x000000ad201a7210 */ /* 0x080fe20007f5e0ff */
[----:B------:R3:W-:Y:S01]  /*a060*/  STG.E.U8 desc[UR32][R24.64], R17 ;  /* 0x0000001118007986 */ /* 0x0007e2000c101120 */
[----:B0-----:R-:W-:Y:S01]  /*a070*/  IADD3 R2, P1, PT, R30, R173, RZ ;  /* 0x000000ad1e027210 */ /* 0x001fe20007f3e0ff */
[C---:B------:R-:W-:Y:S01]  /*a080*/  FMUL R247, R133.reuse, R78 ;  /* 0x0000004e85f77220 */ /* 0x040fe20000400000 */
[----:B------:R-:W-:Y:S01]  /*a090*/  MOV R15, R19 ;  /* 0x00000013000f7202 */ /* 0x000fe20000000f00 */
[----:B------:R0:W-:Y:S01]  /*a0a0*/  STG.E.U8 desc[UR32][R22.64], R13 ;  /* 0x0000000d16007986 */ /* 0x0001e2000c101120 */
[----:B--2---:R-:W-:Y:S01]  /*a0b0*/  IADD3 R28, P3, PT, R34, R173, RZ ;  /* 0x000000ad221c7210 */ /* 0x004fe20007f7e0ff */
[C---:B------:R-:W-:Y:S01]  /*a0c0*/  FMUL R56, R133.reuse, R79 ;  /* 0x0000004f85387220 */ /* 0x040fe20000400000 */
[-C--:B------:R-:W-:Y:S01]  /*a0d0*/  LEA.HI.X.SX32 R3, R30, R183.reuse, 0x1, P1 ;  /* 0x000000b71e037211 */ /* 0x080fe200008f0eff */
[----:B------:R-:W-:Y:S01]  /*a0e0*/  IMAD R30, R216, 0xd, RZ ;  /* 0x0000000dd81e7824 */ /* 0x000fe200078e02ff */
[-C--:B------:R-:W-:Y:S01]  /*a0f0*/  LEA.HI.X.SX32 R27, R32, R183.reuse, 0x1, P2 ;  /* 0x000000b7201b7211 */ /* 0x080fe200010f0eff */
[----:B------:R-:W-:Y:S01]  /*a100*/  IMAD R32, R216, 0xe, RZ ;  /* 0x0000000ed8207824 */ /* 0x000fe200078e02ff */
[----:B------:R-:W-:Y:S01]  /*a110*/  LEA.HI.X.SX32 R29, R34, R183, 0x1, P3 ;  /* 0x000000b7221d7211 */ /* 0x000fe200018f0eff */
[----:B------:R-:W-:Y:S01]  /*a120*/  IMAD R34, R216, 0xf, RZ ;  /* 0x0000000fd8227824 */ /* 0x000fe200078e02ff */
[----:B---3--:R-:W-:Y:S01]  /*a130*/  PRMT R17, R14, 0x9910, RZ ;  /* 0x000099100e117816 */ /* 0x008fe200000000ff */
[----:B------:R-:W-:Y:S01]  /*a140*/  FMUL R245, R133, R80 ;  /* 0x0000005085f57220 */ /* 0x000fe20000400000 */
[----:B------:R-:W-:Y:S01]  /*a150*/  F2FP.SATFINITE.E4M3.F32.PACK_AB_MERGE_C R20, R135, R20, RZ ;  /* 0x000000148714723e */ /* 0x000fe200048070ff */
[C---:B------:R-:W-:Y:S01]  /*a160*/  FMUL R58, R133.reuse, R81 ;  /* 0x00000051853a7220 */ /* 0x040fe20000400000 */
[----:B0-----:R-:W-:Y:S01]  /*a170*/  SHF.R.S32.HI R13, RZ, 0x8, R15 ;  /* 0x00000008ff0d7819 */ /* 0x001fe2000001140f */
[C---:B------:R-:W-:Y:S01]  /*a180*/  FMUL R243, R133.reuse, R82 ;  /* 0x0000005285f37220 */ /* 0x040fe20000400000 */
[----:B------:R-:W-:Y:S01]  /*a190*/  IADD3 R22, P1, PT, R36, R173, RZ ;  /* 0x000000ad24167210 */ /* 0x000fe20007f3e0ff */
[C---:B------:R-:W-:Y:S01]  /*a1a0*/  FMUL R60, R133.reuse, R83 ;  /* 0x00000053853c7220 */ /* 0x040fe20000400000 */
[----:B------:R-:W-:Y:S01]  /*a1b0*/  PRMT R15, R16, 0x9910, RZ ;  /* 0x00009910100f7816 */ /* 0x000fe200000000ff */
[----:B------:R0:W-:Y:S01]  /*a1c0*/  STG.E.U8 desc[UR32][R2.64], R13 ;  /* 0x0000000d02007986 */ /* 0x0001e2000c101120 */
[----:B------:R-:W-:Y:S01]  /*a1d0*/  SHF.R.S32.HI R17, RZ, 0x8, R17 ;  /* 0x00000008ff117819 */ /* 0x000fe20000011411 */
[C---:B------:R-:W-:Y:S01]  /*a1e0*/  FMUL R241, R133.reuse, R84 ;  /* 0x0000005485f17220 */ /* 0x040fe20000400000 */
[----:B------:R-:W-:Y:S01]  /*a1f0*/  LEA.HI.X.SX32 R23, R36, R183, 0x1, P1 ;  /* 0x000000b724177211 */ /* 0x000fe200008f0eff */
[----:B------:R2:W-:Y:S01]  /*a200*/  STG.E.U8 desc[UR32][R26.64], R14 ;  /* 0x0000000e1a007986 */ /* 0x0005e2000c101120 */
[----:B------:R-:W-:Y:S01]  /*a210*/  SHF.L.U32 R36, R216, 0x4, RZ ;  /* 0x00000004d8247819 */ /* 0x000fe200000006ff */
[C---:B------:R-:W-:Y:S01]  /*a220*/  FMUL R62, R133.reuse, R85 ;  /* 0x00000055853e7220 */ /* 0x040fe20000400000 */
[-C--:B------:R-:W-:Y:S01]  /*a230*/  IADD3 R24, P2, PT, R32, R173.reuse, RZ ;  /* 0x000000ad20187210 */ /* 0x080fe20007f5e0ff */
[----:B------:R3:W-:Y:S01]  /*a240*/  STG.E.U8 desc[UR32][R28.64], R17 ;  /* 0x000000111c007986 */ /* 0x0007e2000c101120 */
[----:B------:R-:W-:Y:S01]  /*a250*/  PRMT R21, R18, 0x9910, RZ ;  /* 0x0000991012157816 */ /* 0x000fe200000000ff */
[C---:B------:R-:W-:Y:S01]  /*a260*/  FMUL R190, R133.reuse, R64 ;  /* 0x0000004085be7220 */ /* 0x040fe20000400000 */
[----:B------:R-:W-:Y:S01]  /*a270*/  PRMT R19, R20, 0x9910, RZ ;  /* 0x0000991014137816 */ /* 0x000fe200000000ff */
[----:B------:R4:W-:Y:S01]  /*a280*/  STG.E.U8 desc[UR32][R22.64], R16 ;  /* 0x0000001016007986 */ /* 0x0009e2000c101120 */
[----:B0-----:R-:W-:Y:S01]  /*a290*/  IADD3 R2, P1, PT, R30, R173, RZ ;  /* 0x000000ad1e027210 */ /* 0x001fe20007f3e0ff */
[C---:B------:R-:W-:Y:S01]  /*a2a0*/  FMUL R239, R133.reuse, R86 ;  /* 0x0000005685ef7220 */ /* 0x040fe20000400000 */
[----:B------:R-:W-:Y:S01]  /*a2b0*/  MOV R13, R15 ;  /* 0x0000000f000d7202 */ /* 0x000fe20000000f00 */
[----:B--2---:R-:W-:Y:S01]  /*a2c0*/  IMAD R26, R216, 0x11, RZ ;  /* 0x00000011d81a7824 */ /* 0x004fe200078e02ff */
[----:B------:R-:W-:Y:S01]  /*a2d0*/  IADD3 R14, P3, PT, R34, R173, RZ ;  /* 0x000000ad220e7210 */ /* 0x000fe20007f7e0ff */
[----:B------:R-:W-:Y:S01]  /*a2e0*/  FMUL R64, R133, R87 ;  /* 0x0000005785407220 */ /* 0x000fe20000400000 */
[-C--:B------:R-:W-:Y:S01]  /*a2f0*/  LEA.HI.X.SX32 R3, R30, R183.reuse, 0x1, P1 ;  /* 0x000000b71e037211 */ /* 0x080fe200008f0eff */
[C---:B---3--:R-:W-:Y:S01]  /*a300*/  IMAD R28, R216.reuse, 0x12, RZ ;  /* 0x00000012d81c7824 */ /* 0x048fe200078e02ff */
[----:B------:R-:W-:Y:S01]  /*a310*/  SHF.R.S32.HI R13, RZ, 0x8, R13 ;  /* 0x00000008ff0d7819 */ /* 0x000fe2000001140d */
[----:B------:R-:W-:Y:S01]  /*a320*/  IMAD R30, R216, 0x13, RZ ;  /* 0x00000013d81e7824 */ /* 0x000fe200078e02ff */
[----:B------:R-:W-:Y:S01]  /*a330*/  LEA.HI.X.SX32 R25, R32, R183, 0x1, P2 ;  /* 0x000000b720197211 */ /* 0x000fe200010f0eff */
[----:B------:R-:W-:Y:S01]  /*a340*/  IMAD R32, R216, 0x14, RZ ;  /* 0x00000014d8207824 */ /* 0x000fe200078e02ff */
[----:B----4-:R-:W-:Y:S01]  /*a350*/  IADD3 R16, P1, PT, R36, R173, RZ ;  /* 0x000000ad24107210 */ /* 0x010fe20007f3e0ff */
[----:B------:R0:W-:Y:S01]  /*a360*/  STG.E.U8 desc[UR32][R2.64], R13 ;  /* 0x0000000d02007986 */ /* 0x0001e2000c101120 */
[-C--:B------:R-:W-:Y:S01]  /*a370*/  LEA.HI.X.SX32 R15, R34, R183.reuse, 0x1, P3 ;  /* 0x000000b7220f7211 */ /* 0x080fe200018f0eff */
[----:B------:R-:W-:Y:S01]  /*a380*/  IMAD R34, R216, 0x2f, RZ ;  /* 0x0000002fd8227824 */ /* 0x000fe200078e02ff */
[----:B------:R-:W-:Y:S01]  /*a390*/  SHF.R.S32.HI R21, RZ, 0x8, R21 ;  /* 0x00000008ff157819 */ /* 0x000fe20000011415 */
[----:B------:R2:W-:Y:S01]  /*a3a0*/  STG.E.U8 desc[UR32][R24.64], R18 ;  /* 0x0000001218007986 */ /* 0x0005e2000c101120 */
[----:B------:R-:W-:Y:S01]  /*a3b0*/  LEA.HI.X.SX32 R17, R36, R183, 0x1, P1 ;  /* 0x000000b724117211 */ /* 0x000fe200008f0eff */
[----:B------:R-:W-:Y:S01]  /*a3c0*/  IMAD R36, R216, 0x30, RZ ;  /* 0x00000030d8247824 */ /* 0x000fe200078e02ff */
[----:B------:R-:W-:Y:S01]  /*a3d0*/  IADD3 R22, P2, PT, R28, R173, RZ ;  /* 0x000000ad1c167210 */ /* 0x000fe20007f5e0ff */
[----:B------:R3:W-:Y:S01]  /*a3e0*/  STG.E.U8 desc[UR32][R14.64], R21 ;  /* 0x000000150e007986 */ /* 0x0007e2000c101120 */
[----:B------:R-:W-:Y:S01]  /*a3f0*/  F2FP.SATFINITE.E4M3.F32.PACK_AB_MERGE_C R4, R39, R38, RZ ;  /* 0x000000262704723e */ /* 0x000fe200048070ff */
[----:B------:R-:W-:Y:S01]  /*a400*/  IMAD R38, R216, 0x31, RZ ;  /* 0x00000031d8267824 */ /* 0x000fe200078e02ff */
[----:B------:R-:W-:Y:S01]  /*a410*/  LEA.HI.X.SX32 R23, R28, R183, 0x1, P2 ;  /* 0x000000b71c177211 */ /* 0x000fe200010f0eff */
[----:B------:R4:W-:Y:S01]  /*a420*/  STG.E.U8 desc[UR32][R16.64], R20 ;  /* 0x0000001410007986 */ /* 0x0009e2000c101120 */
[----:B0-----:R-:W-:Y:S01]  /*a430*/  IADD3 R2, P1, PT, R26, R173, RZ ;  /* 0x000000ad1a027210 */ /* 0x001fe20007f3e0ff */
[C---:B------:R-:W-:Y:S01]  /*a440*/  IMAD R28, R216.reuse, 0x18, RZ ;  /* 0x00000018d81c7824 */ /* 0x040fe200078e02ff */
[----:B------:R-:W-:Y:S01]  /*a450*/  MOV R13, R19 ;  /* 0x00000013000d7202 */ /* 0x000fe20000000f00 */
[----:B--2---:R-:W-:Y:S01]  /*a460*/  IMAD R24, R216, 0x16, RZ ;  /* 0x00000016d8187824 */ /* 0x004fe200078e02ff */
[----:B------:R-:W-:Y:S01]  /*a470*/  IADD3 R18, P3, PT, R30, R173, RZ ;  /* 0x000000ad1e127210 */ /* 0x000fe20007f7e0ff */
[C---:B------:R-:W-:Y:S01]  /*a480*/  FMUL R188, R133.reuse, R66 ;  /* 0x0000004285bc7220 */ /* 0x040fe20000400000 */
[----:B------:R-:W-:Y:S01]  /*a490*/  LEA.HI.X.SX32 R3, R26, R183, 0x1, P1 ;  /* 0x000000b71a037211 */ /* 0x000fe200008f0eff */
[----:B------:R-:W-:Y:S01]  /*a4a0*/  IMAD R26, R216, 0x17, RZ ;  /* 0x00000017d81a7824 */ /* 0x000fe200078e02ff */
[----:B---3--:R-:W-:Y:S01]  /*a4b0*/  PRMT R21, R12, 0x9910, RZ ;  /* 0x000099100c157816 */ /* 0x008fe200000000ff */
[C---:B------:R-:W-:Y:S01]  /*a4c0*/  FMUL R184, R133.reuse, R70 ;  /* 0x0000004685b87220 */ /* 0x040fe20000400000 */
[----:B------:R-:W-:Y:S01]  /*a4d0*/  SHF.R.S32.HI R13, RZ, 0x8, R13 ;  /* 0x00000008ff0d7819 */ /* 0x000fe2000001140d */
[----:B----4-:R-:W-:Y:S01]  /*a4e0*/  IMAD R20, R216, 0x15, RZ ;  /* 0x00000015d8147824 */ /* 0x010fe200078e02ff */
[----:B------:R-:W-:Y:S01]  /*a4f0*/  IADD3 R14, P1, PT, R32, R173, RZ ;  /* 0x000000ad200e7210 */ /* 0x000fe20007f3e0ff */
[----:B------:R-:W-:Y:S01]  /*a500*/  FMUL R186, R133, R68 ;  /* 0x0000004485ba7220 */ /* 0x000fe20000400000 */
[----:B------:R-:W-:Y:S01]  /*a510*/  PRMT R17, R11, 0x9910, RZ ;  /* 0x000099100b117816 */ /* 0x000fe200000000ff */
        /* <DEDUP_REMOVED lines=11> */
[----:B------:R-:W-:Y:S01]  /*a5d0*/  F2FP.SATFINITE.E4M3.F32.PACK_AB_MERGE_C R193, R42, R193, RZ ;  /* 0x000000c12ac1723e */ /* 0x000fe200048070ff */
        /* <DEDUP_REMOVED lines=11> */
[----:B------:R-:W-:Y:S01]  /*a690*/  LEA.HI.X.SX32 R17, R24, R183, 0x1, P2 ;  /* 0x000000b718117211 */ /* 0x000fe200010f0eff */
[----:B------:R-:W-:Y:S01]  /*a6a0*/  IMAD R24, R216, 0x1b, RZ ;  /* 0x0000001bd8187824 */ /* 0x000fe200078e02ff */
[----:B----4-:R-:W-:Y:S01]  /*a6b0*/  SHF.R.S32.HI R11, RZ, 0x8, R13 ;  /* 0x00000008ff0b7819 */ /* 0x010fe2000001140d */
[C---:B------:R-:W-:Y:S01]  /*a6c0*/  FMUL R237, R133.reuse, R88 ;  /* 0x0000005885ed7220 */ /* 0x040fe20000400000 */
        /* <DEDUP_REMOVED lines=24> */
[----:B------:R-:W-:Y:S01]  /*a850*/  PRMT R17, R8, 0x9910, RZ ;  /* 0x0000991008117816 */ /* 0x000fe200000000ff */
[C---:B------:R-:W-:Y:S01]  /*a860*/  FMUL R70, R133.reuse, R93 ;  /* 0x0000005d85467220 */ /* 0x040fe20000400000 */
[----:B---3--:R-:W-:Y:S01]  /*a870*/  IADD3 R12, P1, PT, R26, R173, RZ ;  /* 0x000000ad1a0c7210 */ /* 0x008fe20007f3e0ff */
[C---:B------:R-:W-:Y:S01]  /*a880*/  FMUL R231, R133.reuse, R94 ;  /* 0x0000005e85e77220 */ /* 0x040fe20000400000 */
[----:B----4-:R-:W-:Y:S01]  /*a890*/  SHF.R.S32.HI R9, RZ, 0x8, R11 ;  /* 0x00000008ff097819 */ /* 0x010fe2000001140b */
[----:B------:R-:W-:Y:S01]  /*a8a0*/  FMUL R74, R133, R95 ;  /* 0x0000005f854a7220 */ /* 0x000fe20000400000 */
[-C--:B------:R-:W-:Y:S01]  /*a8b0*/  LEA.HI.X.SX32 R19, R22, R183.reuse, 0x1, P2 ;  /* 0x000000b716137211 */ /* 0x080fe200010f0eff */
[----:B------:R-:W-:Y:S01]  /*a8c0*/  IMAD R22, R216, 0x1f, RZ ;  /* 0x0000001fd8167824 */ /* 0x000fe200078e02ff */
[----:B------:R-:W-:Y:S01]  /*a8d0*/  PRMT R15, R7, 0x9910, RZ ;  /* 0x00009910070f7816 */ /* 0x000fe200000000ff */
[----:B------:R0:W-:Y:S01]  /*a8e0*/  STG.E.U8 desc[UR32][R2.64], R9 ;  /* 0x0000000902007986 */ /* 0x0001e2000c101120 */
[-C--:B------:R-:W-:Y:S01]  /*a8f0*/  LEA.HI.X.SX32 R11, R24, R183.reuse, 0x1, P3 ;  /* 0x000000b7180b7211 */ /* 0x080fe200018f0eff */
[C---:B------:R-:W-:Y:S01]  /*a900*/  FMUL R235, R133.reuse, R90 ;  /* 0x0000005a85eb7220 */ /* 0x040fe20000400000 */
[----:B------:R-:W-:Y:S01]  /*a910*/  SHF.R.S32.HI R17, RZ, 0x8, R17 ;  /* 0x00000008ff117819 */ /* 0x000fe20000011411 */
[----:B------:R2:W-:Y:S01]  /*a920*/  STG.E.U8 desc[UR32][R18.64], R8 ;  /* 0x0000000812007986 */ /* 0x0005e2000c101120 */
[----:B------:R-:W-:Y:S01]  /*a930*/  LEA.HI.X.SX32 R13, R26, R183, 0x1, P1 ;  /* 0x000000b71a0d7211 */ /* 0x000fe200008f0eff */
[C---:B------:R-:W-:Y:S01]  /*a940*/  IMAD R26, R216.reuse, 0x2b, RZ ;  /* 0x0000002bd81a7824 */ /* 0x040fe200078e02ff */
[----:B------:R-:W-:Y:S01]  /*a950*/  SHF.L.U32 R24, R216, 0x5, RZ ;  /* 0x00000005d8187819 */ /* 0x000fe200000006ff */
[----:B------:R3:W-:Y:S01]  /*a960*/  STG.E.U8 desc[UR32][R10.64], R17 ;  /* 0x000000110a007986 */ /* 0x0007e2000c101120 */
[----:B------:R-:W-:Y:S01]  /*a970*/  IADD3 R14, P2, PT, R20, R173, RZ ;  /* 0x000000ad140e7210 */ /* 0x000fe20007f5e0ff */
[C---:B------:R-:W-:Y:S01]  /*a980*/  FMUL R68, R133.reuse, R91 ;  /* 0x0000005b85447220 */ /* 0x040fe20000400000 */
        /* <DEDUP_REMOVED lines=9> */
[C---:B------:R-:W-:Y:S01]  /*aa20*/  FMUL R76, R133.reuse, R97 ;  /* 0x00000061854c7220 */ /* 0x040fe20000400000 */
[----:B---3--:R-:W-:Y:S01]  /*aa30*/  PRMT R17, R6, 0x9910, RZ ;  /* 0x0000991006117816 */ /* 0x008fe200000000ff */
[C---:B------:R-:W-:Y:S01]  /*aa40*/  FMUL R227, R133.reuse, R98 ;  /* 0x0000006285e37220 */ /* 0x040fe20000400000 */
[----:B------:R-:W-:Y:S01]  /*aa50*/  IADD3 R10, P1, PT, R24, R173, RZ ;  /* 0x000000ad180a7210 */ /* 0x000fe20007f3e0ff */
[C---:B------:R-:W-:Y:S01]  /*aa60*/  FMUL R78, R133.reuse, R99 ;  /* 0x00000063854e7220 */ /* 0x040fe20000400000 */
[----:B----4-:R-:W-:Y:S01]  /*aa70*/  SHF.R.S32.HI R7, RZ, 0x8, R9 ;  /* 0x00000008ff077819 */ /* 0x010fe20000011409 */
[----:B------:R-:W-:Y:S01]  /*aa80*/  FMUL R225, R133, R100 ;  /* 0x0000006485e17220 */ /* 0x000fe20000400000 */
[----:B------:R-:W-:Y:S01]  /*aa90*/  LEA.HI.X.SX32 R15, R20, R183, 0x1, P2 ;  /* 0x000000b7140f7211 */ /* 0x000fe200010f0eff */
[C---:B------:R-:W-:Y:S01]  /*aaa0*/  IMAD R20, R216.reuse, 0x23, RZ ;  /* 0x00000023d8147824 */ /* 0x040fe200078e02ff */
[----:B------:R-:W-:Y:S01]  /*aab0*/  LEA R16, R216, R216, 0x5 ;  /* 0x000000d8d8107211 */ /* 0x000fe200078e28ff */
[----:B------:R0:W-:Y:S01]  /*aac0*/  STG.E.U8 desc[UR32][R2.64], R7 ;  /* 0x0000000702007986 */ /* 0x0001e2000c101120 */
[----:B------:R-:W-:Y:S01]  /*aad0*/  PRMT R13, R5, 0x9910, RZ ;  /* 0x00009910050d7816 */ /* 0x000fe200000000ff */
[C---:B------:R-:W-:Y:S01]  /*aae0*/  FMUL R80, R133.reuse, R101 ;  /* 0x0000006585507220 */ /* 0x040fe20000400000 */
        /* <DEDUP_REMOVED lines=10> */
[C---:B0-----:R-:W-:Y:S01]  /*ab90*/  IADD3 R2, P1, PT, R16.reuse, R173, RZ ;  /* 0x000000ad10027210 */ /* 0x041fe20007f3e0ff */
[----:B------:R0:W-:Y:S01]  /*aba0*/  STG.E.U8 desc[UR32][R10.64], R5 ;  /* 0x000000050a007986 */ /* 0x0001e2000c101120 */
[----:B------:R-:W-:Y:S01]  /*abb0*/  MOV R7, R13 ;  /* 0x0000000d00077202 */ /* 0x000fe20000000f00 */
[C---:B------:R-:W-:Y:S01]  /*abc0*/  FMUL R223, R133.reuse, R102 ;  /* 0x0000006685df7220 */ /* 0x040fe20000400000 */
[----:B------:R-:W-:Y:S01]  /*abd0*/  LEA.HI.X.SX32 R3, R16, R183, 0x1, P1 ;  /* 0x000000b710037211 */ /* 0x000fe200008f0eff */
[----:B--2---:R-:W-:Y:S01]  /*abe0*/  IMAD R14, R216, 0x25, RZ ;  /* 0x00000025d80e7824 */ /* 0x004fe200078e02ff */
[----:B------:R-:W-:Y:S01]  /*abf0*/  IADD3 R6, P3, PT, R20, R173, RZ ;  /* 0x000000ad14067210 */ /* 0x000fe20007f7e0ff */
[----:B------:R-:W-:Y:S01]  /*ac00*/  IMAD R16, R216, 0x26, RZ ;  /* 0x00000026d8107824 */ /* 0x000fe200078e02ff */
[----:B------:R-:W-:Y:S01]  /*ac10*/  LEA.HI.X.SX32 R13, R18, R183, 0x1, P2 ;  /* 0x000000b7120d7211 */ /* 0x000fe200010f0eff */
[----:B------:R-:W-:Y:S01]  /*ac20*/  IMAD R18, R216, 0x27, RZ ;  /* 0x00000027d8127824 */ /* 0x000fe200078e02ff */
[----:B---3--:R-:W-:Y:S01]  /*ac30*/  IADD3 R8, P1, PT, R22, R173, RZ ;  /* 0x000000ad16087210 */ /* 0x008fe20007f3e0ff */
[C---:B------:R-:W-:Y:S01]  /*ac40*/  FMUL R82, R133.reuse, R103 ;  /* 0x0000006785527220 */ /* 0x040fe20000400000 */
[----:B------:R-:W-:Y:S01]  /*ac50*/  F2FP.SATFINITE.E4M3.F32.PACK_AB_MERGE_C R251, R52, R251, RZ ;  /* 0x000000fb34fb723e */ /* 0x000fe200048070ff */
[----:B------:R-:W-:Y:S01]  /*ac60*/  IMAD R52, R216, 0x38, RZ ;  /* 0x00000038d8347824 */ /* 0x000fe200078e02ff */
[----:B0-----:R-:W-:Y:S01]  /*ac70*/  PRMT R11, R4, 0x9910, RZ ;  /* 0x00009910040b7816 */ /* 0x001fe200000000ff */
[C---:B------:R-:W-:Y:S01]  /*ac80*/  FMUL R221, R133.reuse, R104 ;  /* 0x0000006885dd7220 */ /* 0x040fe20000400000 */
[----:B------:R-:W-:Y:S01]  /*ac90*/  SHF.R.S32.HI R5, RZ, 0x8, R7 ;  /* 0x00000008ff057819 */ /* 0x000fe20000011407 */
[C---:B------:R-:W-:Y:S01]  /*aca0*/  FMUL R84, R133.reuse, R105 ;  /* 0x0000006985547220 */ /* 0x040fe20000400000 */
[-C--:B------:R-:W-:Y:S01]  /*acb0*/  LEA.HI.X.SX32 R7, R20, R183.reuse, 0x1, P3 ;  /* 0x000000b714077211 */ /* 0x080fe200018f0eff */
[----:B------:R-:W-:Y:S01]  /*acc0*/  IMAD R20, R216, 0x28, RZ ;  /* 0x00000028d8147824 */ /* 0x000fe200078e02ff */
[----:B------:R-:W-:Y:S01]  /*acd0*/  SHF.R.S32.HI R11, RZ, 0x8, R11 ;  /* 0x00000008ff0b7819 */ /* 0x000fe2000001140b */
[----:B------:R0:W-:Y:S01]  /*ace0*/  STG.E.U8 desc[UR32][R2.64], R5 ;  /* 0x0000000502007986 */ /* 0x0001e2000c101120 */
[----:B------:R-:W-:Y:S01]  /*acf0*/  LEA.HI.X.SX32 R9, R22, R183, 0x1, P1 ;  /* 0x000000b716097211 */ /* 0x000fe200008f0eff */
[----:B------:R-:W-:Y:S01]  /*ad00*/  IMAD R22, R216, 0x29, RZ ;  /* 0x00000029d8167824 */ /* 0x000fe200078e02ff */
[----:B------:R-:W-:Y:S01]  /*ad10*/  F2FP.SATFINITE.E4M3.F32.PACK_AB_MERGE_C R249, R54, R249, RZ ;  /* 0x000000f936f9723e */ /* 0x000fe200048070ff */
[----:B------:R2:W-:Y:S01]  /*ad20*/  STG.E.U8 desc[UR32][R12.64], R4 ;  /* 0x000000040c007986 */ /* 0x0005e2000c101120 */
[----:B------:R-:W-:Y:S01]  /*ad30*/  F2FP.SATFINITE.E4M3.F32.PACK_AB_MERGE_C R247, R56, R247, RZ ;  /* 0x000000f738f7723e */ /* 0x000fe200048070ff */
        /* <DEDUP_REMOVED lines=8> */
[----:B------:R-:W-:Y:S01]  /*adc0*/  IMAD R58, R216, 0x3b, RZ ;  /* 0x0000003bd83a7824 */ /* 0x000fe200078e02ff */
[----:B------:R-:W-:Y:S01]  /*add0*/  F2FP.SATFINITE.E4M3.F32.PACK_AB_MERGE_C R241, R62, R241, RZ ;  /* 0x000000f13ef1723e */ /* 0x000fe200048070ff */
[----:B------:R-:W-:Y:S01]  /*ade0*/  IMAD R60, R216, 0x3c, RZ ;  /* 0x0000003cd83c7824 */ /* 0x000fe200078e02ff */
[----:B--2---:R-:W-:Y:S01]  /*adf0*/  IADD3 R4, P5, PT, R16, R173, RZ ;  /* 0x000000ad10047210 */ /* 0x004fe20007fbe0ff */
[----:B------:R-:W-:Y:S01]  /*ae00*/  IMAD R62, R216, 0x3d, RZ ;  /* 0x0000003dd83e7824 */ /* 0x000fe200078e02ff */
[----:B------:R-:W-:Y:S01]  /*ae10*/  LEA.HI.X.SX32 R3, R14, R183, 0x1, P6 ;  /* 0x000000b70e037211 */ /* 0x000fe200030f0eff */
[C---:B------:R-:W-:Y:S01]  /*ae20*/  FMUL R219, R133.reuse, R106 ;  /* 0x0000006a85db7220 */ /* 0x040fe20000400000 */
[----:B---3--:R-:W-:Y:S01]  /*ae30*/  IADD3 R6, P2, PT, R18, R173, RZ ;  /* 0x000000ad12067210 */ /* 0x008fe20007f5e0ff */
[C---:B------:R-:W-:Y:S01]  /*ae40*/  FMUL R86, R133.reuse, R107 ;  /* 0x0000006b85567220 */ /* 0x040fe20000400000 */
[----:B------:R-:W-:Y:S01]  /*ae50*/  IADD3 R12, P3, PT, R24, R173, RZ ;  /* 0x000000ad180c7210 */ /* 0x000fe20007f7e0ff */
[C---:B------:R-:W-:Y:S01]  /*ae60*/  FMUL R53, R133.reuse, R53 ;  /* 0x0000003585357220 */ /* 0x040fe20000400000 */
[-C--:B----4-:R-:W-:Y:S01]  /*ae70*/  IADD3 R8, P1, PT, R20, R173.reuse, RZ ;  /* 0x000000ad14087210 */ /* 0x090fe20007f3e0ff */
[C---:B------:R-:W-:Y:S01]  /*ae80*/  FMUL R217, R133.reuse, R108 ;  /* 0x0000006c85d97220 */ /* 0x040fe20000400000 */
[----:B------:R-:W-:Y:S01]  /*ae90*/  IADD3 R14, P6, PT, R26, R173, RZ ;  /* 0x000000ad1a0e7210 */ /* 0x000fe20007fde0ff */
[C---:B------:R-:W-:Y:S01]  /*aea0*/  FMUL R88, R133.reuse, R109 ;  /* 0x0000006d85587220 */ /* 0x040fe20000400000 */
[----:B------:R-:W-:Y:S01]  /*aeb0*/  LEA.HI.X.SX32 R5, R16, R183, 0x1, P5 ;  /* 0x000000b710057211 */ /* 0x000fe200028f0eff */
[C---:B------:R-:W-:Y:S01]  /*aec0*/  FMUL R55, R133.reuse, R55 ;  /* 0x0000003785377220 */ /* 0x040fe20000400000 */
[----:B------:R-:W-:Y:S01]  /*aed0*/  IADD3 R16, P5, PT, R28, R173, RZ ;  /* 0x000000ad1c107210 */ /* 0x000fe20007fbe0ff */
[C---:B------:R-:W-:Y:S01]  /*aee0*/  FMUL R57, R133.reuse, R57 ;  /* 0x0000003985397220 */ /* 0x040fe20000400000 */
[----:B------:R-:W-:Y:S01]  /*aef0*/  LEA.HI.X.SX32 R7, R18, R183, 0x1, P2 ;  /* 0x000000b712077211 */ /* 0x000fe200010f0eff */
[C---:B------:R-:W-:Y:S01]  /*af00*/  FMUL R59, R133.reuse, R59 ;  /* 0x0000003b853b7220 */ /* 0x040fe20000400000 */
[----:B------:R-:W-:Y:S01]  /*af10*/  LEA.HI.X.SX32 R9, R20, R183, 0x1, P1 ;  /* 0x000000b714097211 */ /* 0x000fe200008f0eff */
[C---:B------:R-:W-:Y:S01]  /*af20*/  FMUL R61, R133.reuse, R61 ;  /* 0x0000003d853d7220 */ /* 0x040fe20000400000 */
[----:B------:R-:W-:Y:S01]  /*af30*/  LEA.HI.X.SX32 R11, R22, R183, 0x1, P4 ;  /* 0x000000b7160b7211 */ /* 0x000fe200020f0eff */
[C---:B------:R-:W-:Y:S01]  /*af40*/  FMUL R63, R133.reuse, R63 ;  /* 0x0000003f853f7220 */ /* 0x040fe20000400000 */
[-C--:B------:R-:W-:Y:S01]  /*af50*/  LEA.HI.X.SX32 R13, R24, R183.reuse, 0x1, P3 ;  /* 0x000000b7180d7211 */ /* 0x080fe200018f0eff */
[C---:B------:R-:W-:Y:S01]  /*af60*/  FMUL R215, R133.reuse, R110 ;  /* 0x0000006e85d77220 */ /* 0x040fe20000400000 */
[----:B------:R-:W-:Y:S01]  /*af70*/  LEA.HI.X.SX32 R15, R26, R183, 0x1, P6 ;  /* 0x000000b71a0f7211 */ /* 0x000fe200030f0eff */
[C---:B------:R-:W-:Y:S01]  /*af80*/  FMUL R90, R133.reuse, R111 ;  /* 0x0000006f855a7220 */ /* 0x040fe20000400000 */
[-C--:B------:R-:W-:Y:S01]  /*af90*/  IADD3 R18, P2, PT, R30, R173.reuse, RZ ;  /* 0x000000ad1e127210 */ /* 0x080fe20007f5e0ff */
[C---:B------:R-:W-:Y:S01]  /*afa0*/  FMUL R213, R133.reuse, R112 ;  /* 0x0000007085d57220 */ /* 0x040fe20000400000 */
[----:B------:R-:W-:Y:S01]  /*afb0*/  IADD3 R20, P1, PT, R32, R173, RZ ;  /* 0x000000ad20147210 */ /* 0x000fe20007f3e0ff */
[C---:B------:R-:W-:Y:S01]  /*afc0*/  FMUL R92, R133.reuse, R113 ;  /* 0x00000071855c7220 */ /* 0x040fe20000400000 */
[-C--:B------:R-:W-:Y:S01]  /*afd0*/  IADD3 R22, P4, PT, R34, R173.reuse, RZ ;  /* 0x000000ad22167210 */ /* 0x080fe20007f9e0ff */
[C---:B------:R-:W-:Y:S01]  /*afe0*/  FMUL R211, R133.reuse, R114 ;  /* 0x0000007285d37220 */ /* 0x040fe20000400000 */
[----:B------:R-:W-:Y:S01]  /*aff0*/  IADD3 R24, P3, PT, R36, R173, RZ ;  /* 0x000000ad24187210 */ /* 0x000fe20007f7e0ff */
        /* <DEDUP_REMOVED lines=15> */
[----:B------:R-:W-:Y:S01]  /*b0f0*/  LEA.HI.X.SX32 R27, R38, R183, 0x1, P6 ;  /* 0x000000b7261b7211 */ /* 0x000fe200030f0eff */
[C---:B------:R-:W-:Y:S01]  /*b100*/  FMUL R67, R133.reuse, R67 ;  /* 0x0000004385437220 */ /* 0x040fe20000400000 */
[----:B------:R-:W-:Y:S01]  /*b110*/  IADD3 R30, P2, PT, R42, R173, RZ ;  /* 0x000000ad2a1e7210 */ /* 0x000fe20007f5e0ff */
        /* <DEDUP_REMOVED lines=9> */
[----:B------:R-:W-:Y:S01]  /*b1b0*/  F2FP.SATFINITE.E4M3.F32.PACK_AB_MERGE_C R239, R64, R239, RZ ;  /* 0x000000ef40ef723e */ /* 0x000fe200048070ff */
[----:B------:R-:W-:Y:S01]  /*b1c0*/  IMAD R64, R216, 0x3e, RZ ;  /* 0x0000003ed8407824 */ /* 0x000fe200078e02ff */
[----:B------:R-:W-:Y:S01]  /*b1d0*/  LEA.HI.X.SX32 R29, R40, R183, 0x1, P5 ;  /* 0x000000b7281d7211 */ /* 0x000fe200028f0eff */
[C---:B------:R-:W-:Y:S01]  /*b1e0*/  FMUL R104, R133.reuse, R125 ;  /* 0x0000007d85687220 */ /* 0x040fe20000400000 */
[----:B------:R-:W-:Y:S01]  /*b1f0*/  IADD3 R40, P5, PT, R52, R173, RZ ;  /* 0x000000ad34287210 */ /* 0x000fe20007fbe0ff */
[----:B------:R-:W-:Y:S01]  /*b200*/  FMUL R195, R133, R126 ;  /* 0x0000007e85c37220 */ /* 0x000fe20000400000 */
[----:B------:R-:W-:Y:S01]  /*b210*/  F2FP.SATFINITE.E4M3.F32.PACK_AB_MERGE_C R0, R73, R72, RZ ;  /* 0x000000484900723e */ /* 0x000fe200048070ff */
[----:B------:R-:W-:Y:S01]  /*b220*/  IMAD R72, R216, 0x42, RZ ;  /* 0x00000042d8487824 */ /* 0x000fe200078e02ff */
[----:B------:R-:W-:Y:S01]  /*b230*/  F2FP.SATFINITE.E4M3.F32.PACK_AB_MERGE_C R237, R66, R237, RZ ;  /* 0x000000ed42ed723e */ /* 0x000fe200048070ff */
[----:B------:R-:W-:Y:S01]  /*b240*/  IMAD R66, R216, 0x3f, RZ ;  /* 0x0000003fd8427824 */ /* 0x000fe200078e02ff */
[----:B------:R-:W-:Y:S01]  /*b250*/  F2FP.SATFINITE.E4M3.F32.PACK_AB_MERGE_C R233, R70, R233, RZ ;  /* 0x000000e946e9723e */ /* 0x000fe200048070ff */
[----:B------:R-:W-:Y:S01]  /*b260*/  IMAD R70, R216, 0x41, RZ ;  /* 0x00000041d8467824 */ /* 0x000fe200078e02ff */
[----:B------:R-:W-:Y:S01]  /*b270*/  F2FP.SATFINITE.E4M3.F32.PACK_AB_MERGE_C R231, R74, R231, RZ ;  /* 0x000000e74ae7723e */ /* 0x000fe200048070ff */
[----:B------:R-:W-:Y:S01]  /*b280*/  IMAD R74, R216, 0x43, RZ ;  /* 0x00000043d84a7824 */ /* 0x000fe200078e02ff */
[----:B------:R-:W-:Y:S01]  /*b290*/  LEA.HI.X.SX32 R31, R42, R183, 0x1, P2 ;  /* 0x000000b72a1f7211 */ /* 0x000fe200010f0eff */
[C---:B------:R-:W-:Y:S01]  /*b2a0*/  FMUL R106, R133.reuse, R127 ;  /* 0x0000007f856a7220 */ /* 0x040fe20000400000 */
[-C--:B------:R-:W-:Y:S01]  /*b2b0*/  LEA.HI.X.SX32 R33, R44, R183.reuse, 0x1, P1 ;  /* 0x000000b72c217211 */ /* 0x080fe200008f0eff */
[C---:B------:R-:W-:Y:S01]  /*b2c0*/  FMUL R191, R133.reuse, R128 ;  /* 0x0000008085bf7220 */ /* 0x040fe20000400000 */
[----:B------:R-:W-:Y:S01]  /*b2d0*/  LEA.HI.X.SX32 R35, R46, R183, 0x1, P4 ;  /* 0x000000b72e237211 */ /* 0x000fe200020f0eff */
[C---:B------:R-:W-:Y:S01]  /*b2e0*/  FMUL R108, R133.reuse, R129 ;  /* 0x00000081856c7220 */ /* 0x040fe20000400000 */
[-C--:B------:R-:W-:Y:S01]  /*b2f0*/  LEA.HI.X.SX32 R37, R48, R183.reuse, 0x1, P3 ;  /* 0x000000b730257211 */ /* 0x080fe200018f0eff */
[C---:B------:R-:W-:Y:S01]  /*b300*/  FMUL R185, R133.reuse, R130 ;  /* 0x0000008285b97220 */ /* 0x040fe20000400000 */
[----:B------:R-:W-:Y:S01]  /*b310*/  LEA.HI.X.SX32 R39, R50, R183, 0x1, P6 ;  /* 0x000000b732277211 */ /* 0x000fe200030f0eff */
[----:B------:R-:W-:Y:S01]  /*b320*/  FMUL R110, R133, R131 ;  /* 0x00000083856e7220 */ /* 0x000fe20000400000 */
[----:B------:R-:W-:Y:S01]  /*b330*/  F2FP.SATFINITE.E4M3.F32.PACK_AB_MERGE_C R235, R68, R235, RZ ;  /* 0x000000eb44eb723e */ /* 0x000fe200048070ff */
[----:B------:R-:W-:Y:S01]  /*b340*/  IMAD R112, R216, 0x56, RZ ;  /* 0x00000056d8707824 */ /* 0x000fe200078e02ff */
[-C--:B------:R-:W-:Y:S01]  /*b350*/  IADD3 R42, P2, PT, R54, R173.reuse, RZ ;  /* 0x000000ad362a7210 */ /* 0x080fe20007f5e0ff */
[----:B------:R-:W-:Y:S01]  /*b360*/  IMAD R114, R216, 0x57, RZ ;  /* 0x00000057d8727824 */ /* 0x000fe200078e02ff */
[-C--:B------:R-:W-:Y:S01]  /*b370*/  IADD3 R44, P1, PT, R56, R173.reuse, RZ ;  /* 0x000000ad382c7210 */ /* 0x080fe20007f3e0ff */
[----:B------:R-:W-:Y:S01]  /*b380*/  IMAD R116, R216, 0x58, RZ ;  /* 0x00000058d8747824 */ /* 0x000fe200078e02ff */
[-C--:B------:R-:W-:Y:S01]  /*b390*/  IADD3 R46, P4, PT, R58, R173.reuse, RZ ;  /* 0x000000ad3a2e7210 */ /* 0x080fe20007f9e0ff */
[----:B------:R-:W-:Y:S01]  /*b3a0*/  IMAD R118, R216, 0x59, RZ ;  /* 0x00000059d8767824 */ /* 0x000fe200078e02ff */
[-C--:B------:R-:W-:Y:S01]  /*b3b0*/  IADD3 R48, P3, PT, R60, R173.reuse, RZ ;  /* 0x000000ad3c307210 */ /* 0x080fe20007f7e0ff */
[----:B------:R-:W-:Y:S01]  /*b3c0*/  IMAD R120, R216, 0x5a, RZ ;  /* 0x0000005ad8787824 */ /* 0x000fe200078e02ff */
[----:B------:R-:W-:Y:S01]  /*b3d0*/  IADD3 R50, P6, PT, R62, R173, RZ ;  /* 0x000000ad3e327210 */ /* 0x000fe20007fde0ff */
[----:B------:R-:W-:Y:S01]  /*b3e0*/  IMAD R122, R216, 0x5b, RZ ;  /* 0x0000005bd87a7824 */ /* 0x000fe200078e02ff */
[----:B------:R-:W-:Y:S01]  /*b3f0*/  F2FP.SATFINITE.E4M3.F32.PACK_AB_MERGE_C R229, R76, R229, RZ ;  /* 0x000000e54ce5723e */ /* 0x000fe200048070ff */
[C---:B------:R-:W-:Y:S01]  /*b400*/  IMAD R76, R216.reuse, 0x44, RZ ;  /* 0x00000044d84c7824 */ /* 0x040fe200078e02ff */
[C---:B------:R-:W-:Y:S01]  /*b410*/  SHF.L.U32 R68, R216.reuse, 0x6, RZ ;  /* 0x00000006d8447819 */ /* 0x040fe200000006ff */
[----:B------:R-:W-:Y:S01]  /*b420*/  IMAD R124, R216, 0x5c, RZ ;  /* 0x0000005cd87c7824 */ /* 0x000fe200078e02ff */
[----:B------:R-:W-:Y:S01]  /*b430*/  LEA.HI.X.SX32 R41, R52, R183, 0x1, P5 ;  /* 0x000000b734297211 */ /* 0x000fe200028f0eff */
[----:B------:R-:W-:Y:S01]  /*b440*/  IMAD R126, R216, 0x5d, RZ ;  /* 0x0000005dd87e7824 */ /* 0x000fe200078e02ff */
[----:B------:R-:W-:Y:S01]  /*b450*/  IADD3 R52, P5, PT, R64, R173, RZ ;  /* 0x000000ad40347210 */ /* 0x000fe20007fbe0ff */
[----:B------:R-:W-:Y:S01]  /*b460*/  IMAD R128, R216, 0x5e, RZ ;  /* 0x0000005ed8807824 */ /* 0x000fe200078e02ff */
        /* <DEDUP_REMOVED lines=10> */
[-C--:B------:R-:W-:Y:S01]  /*b510*/  LEA.HI.X.SX32 R43, R54, R183.reuse, 0x1, P2 ;  /* 0x000000b7362b7211 */ /* 0x080fe200010f0eff */
[----:B------:R-:W-:Y:S01]  /*b520*/  IMAD R130, R216, 0x5f, RZ ;  /* 0x0000005fd8827824 */ /* 0x000fe200078e02ff */
[-C--:B------:R-:W-:Y:S01]  /*b530*/  LEA.HI.X.SX32 R45, R56, R183.reuse, 0x1, P1 ;  /* 0x000000b7382d7211 */ /* 0x080fe200008f0eff */
[----:B------:R-:W-:Y:S01]  /*b540*/  IMAD R132, R216, 0x60, RZ ;  /* 0x00000060d8847824 */ /* 0x000fe200078e02ff */
[-C--:B------:R-:W-:Y:S01]  /*b550*/  LEA.HI.X.SX32 R47, R58, R183.reuse, 0x1, P4 ;  /* 0x000000b73a2f7211 */ /* 0x080fe200020f0eff */
[----:B------:R-:W-:Y:S01]  /*b560*/  IMAD R150, R216, 0x69, RZ ;  /* 0x00000069d8967824 */ /* 0x000fe200078e02ff */
[-C--:B------:R-:W-:Y:S01]  /*b570*/  LEA.HI.X.SX32 R49, R60, R183.reuse, 0x1, P3 ;  /* 0x000000b73c317211 */ /* 0x080fe200018f0eff */
[----:B------:R-:W-:Y:S01]  /*b580*/  IMAD R152, R216, 0x6a, RZ ;  /* 0x0000006ad8987824 */ /* 0x000fe200078e02ff */
[----:B------:R-:W-:Y:S01]  /*b590*/  LEA.HI.X.SX32 R51, R62, R183, 0x1, P6 ;  /* 0x000000b73e337211 */ /* 0x000fe200030f0eff */
[C---:B------:R-:W-:Y:S01]  /*b5a0*/  IMAD R154, R216.reuse, 0x6b, RZ ;  /* 0x0000006bd89a7824 */ /* 0x040fe200078e02ff */
        /* <DEDUP_REMOVED lines=13> */
[----:B------:R-:W-:Y:S01]  /*b680*/  IMAD R88, R216, 0x4a, RZ ;  /* 0x0000004ad8587824 */ /* 0x000fe200078e02ff */
[----:B------:R-:W-:Y:S01]  /*b690*/  LEA.HI.X.SX32 R53, R64, R183, 0x1, P5 ;  /* 0x000000b740357211 */ /* 0x000fe200028f0eff */
[----:B------:R-:W-:Y:S01]  /*b6a0*/  IMAD R168, R216, 0x72, RZ ;  /* 0x00000072d8a87824 */ /* 0x000fe200078e02ff */
[----:B------:R-:W-:Y:S01]  /*b6b0*/  IADD3 R64, P5, PT, R76, R173, RZ ;  /* 0x000000ad4c407210 */ /* 0x000fe20007fbe0ff */
[C---:B------:R-:W-:Y:S01]  /*b6c0*/  IMAD R170, R216.reuse, 0x73, RZ ;  /* 0x00000073d8aa7824 */ /* 0x040fe200078e02ff */
[----:B------:R-:W-:Y:S01]  /*b6d0*/  F2FP.SATFINITE.E4M3.F32.PACK_AB_MERGE_C R200, R55, R200, RZ ;  /* 0x000000c837c8723e */ /* 0x000fe200048070ff */
        /* <DEDUP_REMOVED lines=32> */
[----:B------:R-:W0:Y:S01]  /*b8e0*/  LDCU UR4, c[0x0][0x3ec] ;  /* 0x00007d80ff0477ac */ /* 0x000e220008000800 */
[----:B------:R-:W-:-:S02]  /*b8f0*/  IADD3 R68, P1, PT, R80, R173, RZ ;  /* 0x000000ad50447210 */ /* 0x000fc40007f3e0ff */
[-C--:B------:R-:W-:Y:S02]  /*b900*/  IADD3 R70, P4, PT, R82, R173.reuse, RZ ;  /* 0x000000ad52467210 */ /* 0x080fe40007f9e0ff */
[-C--:B------:R-:W-:Y:S02]  /*b910*/  IADD3 R72, P3, PT, R84, R173.reuse, RZ ;  /* 0x000000ad54487210 */ /* 0x080fe40007f7e0ff */
[----:B------:R-:W-:Y:S02]  /*b920*/  IADD3 R74, P6, PT, R86, R173, RZ ;  /* 0x000000ad564a7210 */ /* 0x000fe40007fde0ff */
[----:B------:R-:W-:Y:S01]  /*b930*/  F2FP.SATFINITE.E4M3.F32.PACK_AB_MERGE_C R205, R100, R205, RZ ;  /* 0x000000cd64cd723e */ /* 0x000fe200048070ff */
[----:B------:R-:W-:Y:S01]  /*b940*/  IMAD R100, R216, 0x50, RZ ;  /* 0x00000050d8647824 */ /* 0x000fe200078e02ff */
[----:B------:R-:W-:Y:S02]  /*b950*/  LEA.HI.X.SX32 R65, R76, R183, 0x1, P5 ;  /* 0x000000b74c417211 */ /* 0x000fe400028f0eff */
[----:B------:R-:W-:-:S02]  /*b960*/  IADD3 R76, P5, PT, R88, R173, RZ ;  /* 0x000000ad584c7210 */ /* 0x000fc40007fbe0ff */
[----:B------:R-:W-:Y:S02]  /*b970*/  F2FP.SATFINITE.E4M3.F32.PACK_AB_MERGE_C R188, R67, R188, RZ ;  /* 0x000000bc43bc723e */ /* 0x000fe400048070ff */
[----:B------:R-:W-:Y:S01]  /*b980*/  F2FP.SATFINITE.E4M3.F32.PACK_AB_MERGE_C R186, R69, R186, RZ ;  /* 0x000000ba45ba723e */ /* 0x000fe200048070ff */
[----:B0-----:R-:W-:Y:S01]  /*b990*/  UIMAD UR4, UR18, UR4, URZ ;  /* 0x00000004120472a4 */ /* 0x001fe2000f8e02ff */
[----:B------:R-:W-:Y:S02]  /*b9a0*/  F2FP.SATFINITE.E4M3.F32.PACK_AB_MERGE_C R184, R71, R184, RZ ;  /* 0x000000b847b8723e */ /* 0x000fe400048070ff */
        /* <DEDUP_REMOVED lines=13> */
[----:B------:R-:W-:Y:S01]  /*ba80*/  USHF.L.U32 UR6, UR4, 0x2, URZ ;  /* 0x0000000204067899 */ /* 0x000fe200080006ff */
[-C--:B------:R-:W-:Y:S01]  /*ba90*/  LEA.HI.X.SX32 R71, R82, R183.reuse, 0x1, P4 ;  /* 0x000000b752477211 */ /* 0x080fe200020f0eff */
[----:B------:R-:W-:Y:S01]  /*baa0*/  UIMAD.WIDE UR4, UR4, 0x4, URZ ;  /* 0x00000004040478a5 */ /* 0x000fe2000f8e02ff */
[----:B------:R-:W-:-:S02]  /*bab0*/  LEA.HI.X.SX32 R73, R84, R183, 0x1, P3 ;  /* 0x000000b754497211 */ /* 0x000fc400018f0eff */
[----:B------:R-:W-:Y:S02]  /*bac0*/  LEA.HI.X.SX32 R75, R86, R183, 0x1, P6 ;  /* 0x000000b7564b7211 */ /* 0x000fe400030f0eff */
[-C--:B------:R-:W-:Y:S02]  /*bad0*/  IADD3 R78, P2, PT, R90, R173.reuse, RZ ;  /* 0x000000ad5a4e7210 */ /* 0x080fe40007f5e0ff */
[-C--:B------:R-:W-:Y:S02]  /*bae0*/  IADD3 R80, P1, PT, R92, R173.reuse, RZ ;  /* 0x000000ad5c507210 */ /* 0x080fe40007f3e0ff */
[-C--:B------:R-:W-:Y:S02]  /*baf0*/  IADD3 R82, P4, PT, R94, R173.reuse, RZ ;  /* 0x000000ad5e527210 */ /* 0x080fe40007f9e0ff */
[-C--:B------:R-:W-:Y:S02]  /*bb00*/  IADD3 R84, P3, PT, R96, R173.reuse, RZ ;  /* 0x000000ad60547210 */ /* 0x080fe40007f7e0ff */
[----:B------:R-:W-:-:S02]  /*bb10*/  IADD3 R86, P6, PT, R98, R173, RZ ;  /* 0x000000ad62567210 */ /* 0x000fc40007fde0ff */
[----:B------:R-:W-:Y:S02]  /*bb20*/  LEA.HI.X.SX32 R77, R88, R183, 0x1, P5 ;  /* 0x000000b7584d7211 */ /* 0x000fe400028f0eff */
[----:B------:R-:W-:Y:S02]  /*bb30*/  IADD3 R88, P5, PT, R100, R173, RZ ;  /* 0x000000ad64587210 */ /* 0x000fe40007fbe0ff */
[-C--:B------:R-:W-:Y:S02]  /*bb40*/  LEA.HI.X.SX32 R79, R90, R183.reuse, 0x1, P2 ;  /* 0x000000b75a4f7211 */ /* 0x080fe400010f0eff */
[-C--:B------:R-:W-:Y:S02]  /*bb50*/  LEA.HI.X.SX32 R81, R92, R183.reuse, 0x1, P1 ;  /* 0x000000b75c517211 */ /* 0x080fe400008f0eff */
[-C--:B------:R-:W-:Y:S02]  /*bb60*/  LEA.HI.X.SX32 R83, R94, R183.reuse, 0x1, P4 ;  /* 0x000000b75e537211 */ /* 0x080fe400020f0eff */
        /* <DEDUP_REMOVED lines=81> */
[----:B------:R-:W-:Y:S02]  /*c080*/  PRMT R177, R175, 0x9910, RZ ;  /* 0x00009910afb17816 */ /* 0x000fe400000000ff */
[-C--:B------:R-:W-:Y:S02]  /*c090*/  LEA.HI.X.SX32 R163, R174, R183.reuse, 0x1, P2 ;  /* 0x000000b7aea37211 */ /* 0x080fe400010f0eff */
[-C--:B------:R-:W-:Y:S02]  /*c0a0*/  LEA.HI.X.SX32 R165, R176, R183.reuse, 0x1, P1 ;  /* 0x000000b7b0a57211 */ /* 0x080fe400008f0eff */
[----:B------:R-:W-:-:S02]  /*c0b0*/  LEA.HI.X.SX32 R167, R178, R183, 0x1, P4 ;  /* 0x000000b7b2a77211 */ /* 0x000fc400020f0eff */
[-C--:B------:R-:W-:Y:S02]  /*c0c0*/  LEA.HI.X.SX32 R169, R180, R183.reuse, 0x1, P3 ;  /* 0x000000b7b4a97211 */ /* 0x080fe400018f0eff */
[----:B------:R-:W-:Y:S02]  /*c0d0*/  LEA.HI.X.SX32 R171, R182, R183, 0x1, P6 ;  /* 0x000000b7b6ab7211 */ /* 0x000fe400030f0eff */
[-C--:B------:R-:W-:Y:S02]  /*c0e0*/  IADD3 R174, P2, PT, R208, R173.reuse, RZ ;  /* 0x000000add0ae7210 */ /* 0x080fe40007f5e0ff */
[-C--:B------:R-:W-:Y:S02]  /*c0f0*/  IADD3 R176, P1, PT, R210, R173.reuse, RZ ;  /* 0x000000add2b07210 */ /* 0x080fe40007f3e0ff */
[-C--:B------:R-:W-:Y:S02]  /*c100*/  IADD3 R178, P4, PT, R212, R173.reuse, RZ ;  /* 0x000000add4b27210 */ /* 0x080fe40007f9e0ff */
[----:B------:R-:W-:-:S02]  /*c110*/  IADD3 R180, P3, PT, R214, R173, RZ ;  /* 0x000000add6b47210 */ /* 0x000fc40007f7e0ff */
[----:B------:R-:W-:Y:S02]  /*c120*/  IADD3 R182, P6, PT, R216, R173, RZ ;  /* 0x000000add8b67210 */ /* 0x000fe40007fde0ff */
[----:B------:R-:W-:Y:S02]  /*c130*/  LEA.HI.X.SX32 R173, R206, R183, 0x1, P5 ;  /* 0x000000b7cead7211 */ /* 0x000fe400028f0eff */
[----:B------:R-:W-:Y:S02]  /*c140*/  MOV R206, R177 ;  /* 0x000000b100ce7202 */ /* 0x000fe40000000f00 */
[----:B------:R-:W-:Y:S02]  /*c150*/  LEA.HI.X.SX32 R175, R208, R183, 0x1, P2 ;  /* 0x000000b7d0af7211 */ /* 0x000fe400010f0eff */
[----:B------:R-:W-:Y:S02]  /*c160*/  SHF.R.S32.HI R206, RZ, 0x8, R206 ;  /* 0x00000008ffce7819 */ /* 0x000fe400000114ce */
[----:B------:R-:W-:-:S02]  /*c170*/  PRMT R208, R193, 0x9910, RZ ;  /* 0x00009910c1d07816 */ /* 0x000fc400000000ff */
[-C--:B------:R-:W-:Y:S01]  /*c180*/  LEA.HI.X.SX32 R177, R210, R183.reuse, 0x1, P1 ;  /* 0x000000b7d2b17211 */ /* 0x080fe200008f0eff */
[----:B------:R0:W-:Y:S01]  /*c190*/  STG.E.U8 desc[UR32][R2.64], R206 ;  /* 0x000000ce02007986 */ /* 0x0001e2000c101120 */
[----:B------:R-:W-:Y:S02]  /*c1a0*/  PRMT R210, R187, 0x9910, RZ ;  /* 0x00009910bbd27816 */ /* 0x000fe400000000ff */
[-C--:B------:R-:W-:Y:S01]  /*c1b0*/  LEA.HI.X.SX32 R179, R212, R183.reuse, 0x1, P4 ;  /* 0x000000b7d4b37211 */ /* 0x080fe200020f0eff */
[----:B------:R2:W-:Y:S01]  /*c1c0*/  STG.E.U8 desc[UR32][R4.64], R193 ;  /* 0x000000c104007986 */ /* 0x0005e2000c101120 */
[----:B------:R-:W-:Y:S02]  /*c1d0*/  SHF.R.S32.HI R208, RZ, 0x8, R208 ;  /* 0x00000008ffd07819 */ /* 0x000fe400000114d0 */
[----:B------:R-:W-:Y:S02]  /*c1e0*/  PRMT R212, R197, 0x9910, RZ ;  /* 0x00009910c5d47816 */ /* 0x000fe400000000ff */
[----:B------:R-:W-:Y:S01]  /*c1f0*/  SHF.R.S32.HI R210, RZ, 0x8, R210 ;  /* 0x00000008ffd27819 */ /* 0x000fe200000114d2 */
[----:B------:R3:W-:Y:S01]  /*c200*/  STG.E.U8 desc[UR32][R6.64], R208 ;  /* 0x000000d006007986 */ /* 0x0007e2000c101120 */
[----:B------:R-:W-:-:S02]  /*c210*/  LEA.HI.X.SX32 R181, R214, R183, 0x1, P3 ;  /* 0x000000b7d6b57211 */ /* 0x000fc400018f0eff */
[----:B0-----:R-:W-:Y:S01]  /*c220*/  PRMT R2, R199, 0x9910, RZ ;  /* 0x00009910c7027816 */ /* 0x001fe200000000ff */
[----:B------:R0:W-:Y:S01]  /*c230*/  STG.E.U8 desc[UR32][R8.64], R187 ;  /* 0x000000bb08007986 */ /* 0x0001e2000c101120 */
[----:B------:R-:W-:Y:S02]  /*c240*/  SHF.R.S32.HI R3, RZ, 0x8, R212 ;  /* 0x00000008ff037819 */ /* 0x000fe400000114d4 */
[----:B--2---:R-:W-:Y:S01]  /*c250*/  MOV R5, R2 ;  /* 0x0000000200057202 */ /* 0x004fe20000000f00 */
[----:B------:R2:W-:Y:S01]  /*c260*/  STG.E.U8 desc[UR32][R10.64], R210 ;  /* 0x000000d20a007986 */ /* 0x0005e2000c101120 */
[----:B------:R-:W-:Y:S02]  /*c270*/  PRMT R2, R202, 0x9910, RZ ;  /* 0x00009910ca027816 */ /* 0x000fe400000000ff */
[----:B------:R-:W-:Y:S01]  /*c280*/  PRMT R4, R200, 0x9910, RZ ;  /* 0x00009910c8047816 */ /* 0x000fe200000000ff */
[----:B------:R-:W-:Y:S01]  /*c290*/  STG.E.U8 desc[UR32][R12.64], R197 ;  /* 0x000000c50c007986 */ /* 0x000fe2000c101120 */
[----:B------:R-:W-:-:S02]  /*c2a0*/  SHF.R.S32.HI R5, RZ, 0x8, R5 ;  /* 0x00000008ff057819 */ /* 0x000fc40000011405 */
[----:B---3--:R-:W-:Y:S01]  /*c2b0*/  PRMT R7, R203, 0x9910, RZ ;  /* 0x00009910cb077816 */ /* 0x008fe200000000ff */
[----:B------:R3:W-:Y:S01]  /*c2c0*/  STG.E.U8 desc[UR32][R14.64], R3 ;  /* 0x000000030e007986 */ /* 0x0007e2000c101120 */
[C---:B0-----:R-:W-:Y:S01]  /*c2d0*/  SHF.L.U32 R9, R252.reuse, 0x2, RZ ;  /* 0x00000002fc097819 */ /* 0x041fe200000006ff */
[----:B------:R-:W-:Y:S01]  /*c2e0*/  IMAD.HI R252, R252, 0x4, RZ ;  /* 0x00000004fcfc7827 */ /* 0x000fe200078e02ff */
[----:B------:R-:W-:Y:S01]  /*c2f0*/  SHF.R.S32.HI R7, RZ, 0x8, R7 ;  /* 0x00000008ff077819 */ /* 0x000fe20000011407 */
[----:B------:R-:W-:Y:S01]  /*c300*/  STG.E.U8 desc[UR32][R16.64], R199 ;  /* 0x000000c710007986 */ /* 0x000fe2000c101120 */
[----:B--2---:R-:W0:Y:S01]  /*c310*/  LDC.64 R10, c[0x0][0x3a0] ;  /* 0x0000e800ff0a7b82 */ /* 0x004e220000000a00 */
[----:B------:R-:W-:Y:S02]  /*c320*/  LEA.HI.X.SX32 R183, R216, R183, 0x1, P6 ;  /* 0x000000b7d8b77211 */ /* 0x000fe400030f0eff */
[----:B------:R2:W-:Y:S01]  /*c330*/  STG.E.U8 desc[UR32][R18.64], R5 ;  /* 0x0000000512007986 */ /* 0x0005e2000c101120 */
[----:B---3--:R-:W-:-:S03]  /*c340*/  SHF.R.S32.HI R3, RZ, 0x8, R2 ;  /* 0x00000008ff037819 */ /* 0x008fc60000011402 */
[----:B------:R-:W-:Y:S01]  /*c350*/  STG.E.U8 desc[UR32][R20.64], R203 ;  /* 0x000000cb14007986 */ /* 0x000fe2000c101120 */
[----:B------:R-:W-:Y:S02]  /*c360*/  MOV R2, R4 ;  /* 0x0000000400027202 */ /* 0x000fe40000000f00 */
[----:B------:R-:W-:Y:S01]  /*c370*/  PRMT R4, R198, 0x9910, RZ ;  /* 0x00009910c6047816 */ /* 0x000fe200000000ff */
[----:B------:R3:W-:Y:S01]  /*c380*/  STG.E.U8 desc[UR32][R22.64], R7 ;  /* 0x0000000716007986 */ /* 0x0007e2000c101120 */
[----:B--2---:R-:W-:-:S03]  /*c390*/  SHF.R.S32.HI R5, RZ, 0x8, R2 ;  /* 0x00000008ff057819 */ /* 0x004fc60000011402 */
[----:B------:R-:W-:Y:S01]  /*c3a0*/  STG.E.U8 desc[UR32][R24.64], R202 ;  /* 0x000000ca18007986 */ /* 0x000fe2000c101120 */
[----:B------:R-:W-:Y:S02]  /*c3b0*/  MOV R2, R4 ;  /* 0x0000000400027202 */ /* 0x000fe40000000f00 */
[----:B------:R-:W-:Y:S01]  /*c3c0*/  PRMT R4, R196, 0x9910, RZ ;  /* 0x00009910c4047816 */ /* 0x000fe200000000ff */
        /* <DEDUP_REMOVED lines=47> */
[----:B------:R2:W-:Y:S01]  /*c6c0*/  STG.E.U8 desc[UR32][R64.64], R0 ;  /* 0x0000000040007986 */ /* 0x0005e2000c101120 */
[----:B------:R-:W-:Y:S02]  /*c6d0*/  MOV R2, R4 ;  /* 0x0000000400027202 */ /* 0x000fe40000000f00 */
[----:B------:R-:W-:Y:S01]  /*c6e0*/  PRMT R4, R247, 0x9910, RZ ;  /* 0x00009910f7047816 */ /* 0x000fe200000000ff */
[----:B------:R4:W-:Y:S01]  /*c6f0*/  STG.E.U8 desc[UR32][R66.64], R5 ;  /* 0x0000000542007986 */ /* 0x0009e2000c101120 */
[----:B---3--:R-:W-:-:S03]  /*c700*/  SHF.R.S32.HI R3, RZ, 0x8, R2 ;  /* 0x00000008ff037819 */ /* 0x008fc60000011402 */
[----:B------:R-:W-:Y:S01]  /*c710*/  STG.E.U8 desc[UR32][R68.64], R251 ;  /* 0x000000fb44007986 */ /* 0x000fe2000c101120 */
[----:B------:R-:W-:Y:S02]  /*c720*/  PRMT R2, R245, 0x9910, RZ ;  /* 0x00009910f5027816 */ /* 0x000fe400000000ff */
[----:B--2---:R-:W-:Y:S01]  /*c730*/  MOV R0, R4 ;  /* 0x0000000400007202 */ /* 0x004fe20000000f00 */
[----:B------:R2:W-:Y:S03]  /*c740*/  STG.E.U8 desc[UR32][R70.64], R7 ;  /* 0x0000000746007986 */ /* 0x0005e6000c101120 */
[----:B----4-:R-:W-:Y:S01]  /*c750*/  SHF.R.S32.HI R5, RZ, 0x8, R0 ;  /* 0x00000008ff057819 */ /* 0x010fe20000011400 */
        /* <DEDUP_REMOVED lines=106> */
[----:B------:R-:W-:-:S03]  /*ce00*/  PRMT R0, R201, 0x9910, RZ ;  /* 0x00009910c9007816 */ /* 0x000fc600000000ff */
[----:B------:R2:W-:Y:S01]  /*ce10*/  STG.E.U8 desc[UR32][R158.64], R3 ;  /* 0x000000039e007986 */ /* 0x0005e2000c101120 */
[----:B---3--:R-:W-:-:S03]  /*ce20*/  SHF.R.S32.HI R7, RZ, 0x8, R0 ;  /* 0x00000008ff077819 */ /* 0x008fc60000011400 */
[----:B------:R-:W-:Y:S01]  /*ce30*/  STG.E.U8 desc[UR32][R160.64], R205 ;  /* 0x000000cda0007986 */ /* 0x000fe2000c101120 */
[----:B------:R-:W-:-:S03]  /*ce40*/  PRMT R0, R195, 0x9910, RZ ;  /* 0x00009910c3007816 */ /* 0x000fc600000000ff */
[----:B------:R3:W-:Y:S01]  /*ce50*/  STG.E.U8 desc[UR32][R162.64], R5 ;  /* 0x00000005a2007986 */ /* 0x0007e2000c101120 */
[----:B--2---:R-:W-:-:S03]  /*ce60*/  MOV R3, R2 ;  /* 0x0000000200037202 */ /* 0x004fc60000000f00 */
[----:B------:R-:W-:Y:S01]  /*ce70*/  STG.E.U8 desc[UR32][R164.64], R201 ;  /* 0x000000c9a4007986 */ /* 0x000fe2000c101120 */
[----:B0-----:R-:W-:Y:S02]  /*ce80*/  IADD3 R2, P1, P2, R9, UR6, R10 ;  /* 0x0000000609027c10 */ /* 0x001fe4000fa3e00a */
[----:B------:R-:W-:Y:S01]  /*ce90*/  SHF.R.S32.HI R3, RZ, 0x8, R3 ;  /* 0x00000008ff037819 */ /* 0x000fe20000011403 */
[----:B------:R0:W-:Y:S01]  /*cea0*/  STG.E.U8 desc[UR32][R166.64], R7 ;  /* 0x00000007a6007986 */ /* 0x0001e2000c101120 */
[----:B---3--:R-:W-:-:S03]  /*ceb0*/  SHF.R.S32.HI R5, RZ, 0x8, R0 ;  /* 0x00000008ff057819 */ /* 0x008fc60000011400 */
[----:B------:R-:W-:Y:S01]  /*cec0*/  STG.E.U8 desc[UR32][R168.64], R189 ;  /* 0x000000bda8007986 */ /* 0x000fe2000c101120 */
[----:B------:R-:W-:-:S03]  /*ced0*/  PRMT R0, R191, 0x9910, RZ ;  /* 0x00009910bf007816 */ /* 0x000fc600000000ff */
[----:B------:R2:W-:Y:S01]  /*cee0*/  STG.E.U8 desc[UR32][R170.64], R3 ;  /* 0x00000003aa007986 */ /* 0x0005e2000c101120 */
[----:B0-----:R-:W-:-:S03]  /*cef0*/  MOV R7, R0 ;  /* 0x0000000000077202 */ /* 0x001fc60000000f00 */
[----:B------:R-:W-:Y:S01]  /*cf00*/  STG.E.U8 desc[UR32][R172.64], R195 ;  /* 0x000000c3ac007986 */ /* 0x000fe2000c101120 */
[----:B------:R-:W-:Y:S02]  /*cf10*/  PRMT R0, R185, 0x9910, RZ ;  /* 0x00009910b9007816 */ /* 0x000fe400000000ff */
[----:B------:R-:W-:Y:S01]  /*cf20*/  SHF.R.S32.HI R7, RZ, 0x8, R7 ;  /* 0x00000008ff077819 */ /* 0x000fe20000011407 */
[----:B------:R0:W-:Y:S01]  /*cf30*/  STG.E.U8 desc[UR32][R174.64], R5 ;  /* 0x00000005ae007986 */ /* 0x0001e2000c101120 */
[----:B--2---:R-:W-:-:S03]  /*cf40*/  IADD3.X R3, PT, PT, R252, UR5, R11, P1, P2 ;  /* 0x00000005fc037c10 */ /* 0x004fc60008fe440b */
[----:B------:R2:W-:Y:S04]  /*cf50*/  STG.E.U8 desc[UR32][R176.64], R191 ;  /* 0x000000bfb0007986 */ /* 0x0005e8000c101120 */
[----:B------:R2:W-:Y:S01]  /*cf60*/  STG.E.U8 desc[UR32][R178.64], R7 ;  /* 0x00000007b2007986 */ /* 0x0005e2000c101120 */
[----:B0-----:R-:W-:-:S03]  /*cf70*/  MOV R5, R0 ;  /* 0x0000000000057202 */ /* 0x001fc60000000f00 */
[----:B------:R2:W-:Y:S01]  /*cf80*/  STG.E.U8 desc[UR32][R180.64], R185 ;  /* 0x000000b9b4007986 */ /* 0x0005e2000c101120 */
[----:B------:R-:W-:-:S05]  /*cf90*/  SHF.R.S32.HI R5, RZ, 0x8, R5 ;  /* 0x00000008ff057819 */ /* 0x000fca0000011405 */
[----:B------:R2:W-:Y:S04]  /*cfa0*/  STG.E.U8 desc[UR32][R182.64], R5 ;  /* 0x00000005b6007986 */ /* 0x0005e8000c101120 */
[----:B------:R2:W-:Y:S01]  /*cfb0*/  STG.E desc[UR32][R2.64], R204 ;  /* 0x000000cc02007986 */ /* 0x0005e2000c101920 */
[----:B-1----:R-:W-:Y:S06]  /*cfc0*/  BAR.SYNC.DEFER_BLOCKING 0x0 ;  /* 0x0000000000007b1d */ /* 0x002fec0000010000 */
[----:B------:R-:W-:Y:S05]  /*cfd0*/  @P0 BRA `(.L_x_19) ;  /* 0x0000000000a00947 */ /* 0x000fea0003800000 */
[----:B------:R-:W0:Y:S01]  /*cfe0*/  S2UR UR5, SR_CgaCtaId ;  /* 0x00000000000579c3 */ /* 0x000e220000008800 */
[----:B------:R-:W-:Y:S01]  /*cff0*/  NOP ;  /* 0x0000000000007918 */ /* 0x000fe20000000000 */
[----:B------:R-:W-:Y:S01]  /*d000*/  UMOV UR4, 0x50 ;  /* 0x0000005000047882 */ /* 0x000fe20000000000 */
[----:B------:R-:W-:Y:S02]  /*d010*/  MOV R0, UR20 ;  /* 0x0000001400007c02 */ /* 0x000fe40008000f00 */
[----:B--2---:R-:W-:Y:S02]  /*d020*/  MOV R3, 0xffff ;  /* 0x0000ffff00037802 */ /* 0x004fe40000000f00 */
[----:B------:R-:W-:Y:S02]  /*d030*/  LOP3.LUT R0, R0, 0xffff, RZ, 0xc0, !PT ;  /* 0x0000ffff00007812 */ /* 0x000fe400078ec0ff */
[----:B------:R-:W-:Y:S02]  /*d040*/  MOV R7, 0x1 ;  /* 0x0000000100077802 */ /* 0x000fe40000000f00 */
[----:B------:R-:W-:-:S04]  /*d050*/  SHF.R.U32.HI R0, RZ, 0x5, R0 ;  /* 0x00000005ff007819 */ /* 0x000fc80000011600 */
[----:B------:R-:W-:Y:S02]  /*d060*/  IADD3 R2, PT, PT, R0, 0x10, RZ ;  /* 0x0000001000027810 */ /* 0x000fe40007ffe0ff */
[----:B------:R-:W-:Y:S01]  /*d070*/  SHF.L.U32 R0, R3, R0, RZ ;  /* 0x0000000003007219 */ /* 0x000fe200000006ff */
[----:B0-----:R-:W-:Y:S01]  /*d080*/  ULEA UR6, UR5, UR4, 0x18 ;  /* 0x0000000405067291 */ /* 0x001fe2000f8ec0ff */
[----:B------:R-:W-:-:S04]  /*d090*/  SHF.L.U32 R3, R7, R2, RZ ;  /* 0x0000000207037219 */ /* 0x000fc800000006ff */
[----:B------:R-:W-:-:S04]  /*d0a0*/  LOP3.LUT R0, R3, R0, RZ, 0xfc, !PT ;  /* 0x0000000003007212 */ /* 0x000fc800078efcff */
[----:B------:R-:W0:Y:S01]  /*d0b0*/  LDS R5, [UR6] ;  /* 0x00000006ff057984 */ /* 0x000e220008000800 */
[C---:B------:R-:W-:Y:S02]  /*d0c0*/  LOP3.LUT R2, R0.reuse, 0xffff, RZ, 0xc0, !PT ;  /* 0x0000ffff00027812 */ /* 0x040fe400078ec0ff */
[----:B0-----:R-:W-:-:S04]  /*d0d0*/  LOP3.LUT R3, R0, 0xffff, R5, 0x80, !PT ;  /* 0x0000ffff00037812 */ /* 0x001fc800078e8005 */
[----:B------:R-:W-:-:S13]  /*d0e0*/  ISETP.NE.AND P0, PT, R3, R2, PT ;  /* 0x000000020300720c */ /* 0x000fda0003f05270 */
[----:B------:R-:W-:Y:S05]  /*d0f0*/  @P0 BRA `(.L_x_20) ;  /* 0x0000000000500947 */ /* 0x000fea0003800000 */
[----:B------:R-:W-:Y:S02]  /*d100*/  SHF.R.U32.HI R5, RZ, 0x10, R5 ;  /* 0x00000010ff057819 */ /* 0x000fe40000011605 */
[----:B------:R-:W-:-:S04]  /*d110*/  SHF.R.U32.HI R2, RZ, 0x10, R0 ;  /* 0x00000010ff027819 */ /* 0x000fc80000011600 */
[----:B------:R-:W-:-:S04]  /*d120*/  LOP3.LUT R5, R5, R2, RZ, 0xc0, !PT ;  /* 0x0000000205057212 */ /* 0x000fc800078ec0ff */
[----:B------:R-:W-:-:S13]  /*d130*/  ISETP.NE.AND P0, PT, R5, R2, PT ;  /* 0x000000020500720c */ /* 0x000fda0003f05270 */
[----:B------:R-:W-:Y:S05]  /*d140*/  @P0 BRA `(.L_x_21) ;  /* 0x0000000000300947 */ /* 0x000fea0003800000 */
[----:B------:R-:W-:Y:S01]  /*d150*/  R2UR UR4, R0 ;  /* 0x00000000000472ca */ /* 0x000fe200000e0000 */
[----:B------:R-:W-:Y:S01]  /*d160*/  VOTEU.ANY UR5, UPT, PT ;  /* 0x0000000000057886 */ /* 0x000fe200038e0100 */
[----:B------:R-:W0:Y:S01]  /*d170*/  S2R R0, SR_LANEID ;  /* 0x0000000000007919 */ /* 0x000e220000000000 */
[----:B------:R-:W-:-:S10]  /*d180*/  UFLO.U32 UR5, UR5 ;  /* 0x00000005000572bd */ /* 0x000fd400080e0000 */
[----:B------:R-:W-:-:S06]  /*d190*/  ULOP3.LUT UR4, URZ, UR4, URZ, 0x33, !UPT ;  /* 0x00000004ff047292 */ /* 0x000fcc000f8e33ff */
[----:B------:R-:W-:-:S04]  /*d1a0*/  MOV R2, UR4 ;  /* 0x0000000400027c02 */ /* 0x000fc80008000f00 */
[----:B------:R-:W1:Y:S02]  /*d1b0*/  REDUX UR7, R2 ;  /* 0x00000000020773c4 */ /* 0x000e640000000000 */
[----:B------:R3:W-:Y:S01]  /*d1c0*/  UTCATOMSWS.AND URZ, UR4 ;  /* 0x0000000400ff79e3 */ /* 0x0007e20008000000 */
[----:B0-----:R-:W-:Y:S02]  /*d1d0*/  ISETP.EQ.U32.AND P0, PT, R0, UR5, PT ;  /* 0x0000000500007c0c */ /* 0x001fe4000bf02070 */
[----:B-1----:R-:W-:-:S11]  /*d1e0*/  MOV R0, UR7 ;  /* 0x0000000700007c02 */ /* 0x002fd60008000f00 */
[----:B------:R3:W-:Y:S01]  /*d1f0*/  @P0 ATOMS.AND RZ, [UR6], R0 ;  /* 0x00000000ffff098c */ /* 0x0007e2000a800006 */
[----:B------:R-:W-:Y:S05]  /*d200*/  BRA `(.L_x_19) ;  /* 0x0000000000147947 */ /* 0x000fea0003800000 */
.L_x_21:
[----:B------:R-:W-:-:S07]  /*d210*/  MOV R2, 0xd230 ;  /* 0x0000d23000027802 */ /* 0x000fce0000000f00 */
[----:B------:R-:W-:Y:S05]  /*d220*/  CALL.REL.NOINC `($__internal_0_$__cuda_sm10x_tcgen05_guardrail_trap_col_being_dealloced_not_returned_by_alloc) ;  /* 0x0000000000447944 */ /* 0x000fea0003c00000 */
[----:B------:R-:W-:Y:S05]  /*d230*/  BRA `(.L_x_19) ;  /* 0x0000000000087947 */ /* 0x000fea0003800000 */
.L_x_20:
[----:B------:R-:W-:-:S07]  /*d240*/  MOV R2, 0xd260 ;  /* 0x0000d26000027802 */ /* 0x000fce0000000f00 */
[----:B------:R-:W-:Y:S05]  /*d250*/  CALL.REL.NOINC `($__internal_2_$__cuda_sm10x_tcgen05_guardrail_trap_unallocated_columns_being_dealloced) ;  /* 0x0000000000507944 */ /* 0x000fea0003c00000 */
.L_x_19:
[----:B------:R-:W-:Y:S01]  /*d260*/  NOP ;  /* 0x0000000000007918 */ /* 0x000fe20000000000 */
[----:B---3--:R-:W-:Y:S05]  /*d270*/  EXIT ;  /* 0x000000000000794d */ /* 0x008fea0003800000 */
.L_x_8:
[----:B------:R-:W1:Y:S02]  /*d280*/  SYNCS.PHASECHK.TRANS64.TRYWAIT P4, [UR19+0xb000], RZ ;  /* 0x00b000ffff0075a7 */ /* 0x000e640008081113 */
[----:B-1----:R-:W-:Y:S05]  /*d290*/  @!P4 BRA `(.L_x_8) ;  /* 0xfffffffc00f8c947 */ /* 0x002fea000383ffff */
[----:B------:R-:W-:Y:S05]  /*d2a0*/  BRA `(.L_x_7) ;  /* 0xffffff6c009c7947 */ /* 0x000fea000383ffff */
.L_x_13:
[----:B------:R-:W1:Y:S02]  /*d2b0*/  SYNCS.PHASECHK.TRANS64.TRYWAIT P2, [UR19+0xd010], RZ ;  /* 0x00d010ffff0075a7 */ /* 0x000e640008041113 */
[----:B-1----:R-:W-:Y:S05]  /*d2c0*/  @!P2 BRA `(.L_x_13) ;  /* 0xfffffffc00f8a947 */ /* 0x002fea000383ffff */
[----:B------:R-:W-:Y:S05]  /*d2d0*/  BRA `(.L_x_22) ;  /* 0xffffff9400987947 */ /* 0x000fea000383ffff */
.L_x_14:
[----:B------:R-:W0:Y:S02]  /*d2e0*/  SYNCS.PHASECHK.TRANS64.TRYWAIT P2, [UR22], R0 ;  /* 0x00000000ff0075a7 */ /* 0x000e240008041116 */
[----:B0-----:R-:W-:Y:S05]  /*d2f0*/  @!P2 BRA `(.L_x_14) ;  /* 0xfffffffc00f8a947 */ /* 0x001fea000383ffff */
[----:B------:R-:W-:Y:S05]  /*d300*/  BRA `(.L_x_23) ;  /* 0xffffff9400b47947 */ /* 0x000fea000383ffff */
.L_x_18:
[----:B------:R-:W1:Y:S02]  /*d310*/  SYNCS.PHASECHK.TRANS64.TRYWAIT P2, [UR22], R0 ;  /* 0x00000000ff0075a7 */ /* 0x000e640008041116 */
[----:B-1----:R-:W-:Y:S05]  /*d320*/  @!P2 BRA `(.L_x_18) ;  /* 0xfffffffc00f8a947 */ /* 0x002fea000383ffff */
[----:B------:R-:W-:Y:S05]  /*d330*/  BRA `(.L_x_17) ;  /* 0xffffffb000687947 */ /* 0x000fea000383ffff */
        .weak           $__internal_0_$__cuda_sm10x_tcgen05_guardrail_trap_col_being_dealloced_not_returned_by_alloc
        .type           $__internal_0_$__cuda_sm10x_tcgen05_guardrail_trap_col_being_dealloced_not_returned_by_alloc,@function
        .size           $__internal_0_$__cuda_sm10x_tcgen05_guardrail_trap_col_being_dealloced_not_returned_by_alloc,($__internal_1_$__cuda_sm10x_tcgen05_guardrail_trap_phase_invalid_during_alloc - $__internal_0_$__cuda_sm10x_tcgen05_guardrail_trap_col_being_dealloced_not_returned_by_alloc)
$__internal_0_$__cuda_sm10x_tcgen05_guardrail_trap_col_being_dealloced_not_returned_by_alloc:
[----:B------:R-:W-:Y:S05]  /*d340*/  BPT.TRAP 0x1 ;  /* 0x000000040000795c */ /* 0x000fea0000300000 */
[----:B------:R-:W-:-:S04]  /*d350*/  HFMA2 R3, -RZ, RZ, 0, 0 ;  /* 0x00000000ff037431 */ /* 0x000fc800000001ff */
[----:B------:R-:W-:Y:S05]  /*d360*/  RET.REL.NODEC R2 `(attn_fwd) ;  /* 0xffffff2c02247950 */ /* 0x000fea0003c3ffff */
        .weak           $__internal_1_$__cuda_sm10x_tcgen05_guardrail_trap_phase_invalid_during_alloc
        .type           $__internal_1_$__cuda_sm10x_tcgen05_guardrail_trap_phase_invalid_during_alloc,@function
        .size           $__internal_1_$__cuda_sm10x_tcgen05_guardrail_trap_phase_invalid_during_alloc,($__internal_2_$__cuda_sm10x_tcgen05_guardrail_trap_unallocated_columns_being_dealloced - $__internal_1_$__cuda_sm10x_tcgen05_guardrail_trap_phase_invalid_during_alloc)
$__internal_1_$__cuda_sm10x_tcgen05_guardrail_trap_phase_invalid_during_alloc:
[----:B------:R-:W-:Y:S05]  /*d370*/  BPT.TRAP 0x1 ;  /* 0x000000040000795c */ /* 0x000fea0000300000 */
[----:B------:R-:W-:-:S04]  /*d380*/  MOV R3, 0x0 ;  /* 0x0000000000037802 */ /* 0x000fc80000000f00 */
[----:B------:R-:W-:Y:S05]  /*d390*/  RET.REL.NODEC R2 `(attn_fwd) ;  /* 0xffffff2c02187950 */ /* 0x000fea0003c3ffff */
        .weak           $__internal_2_$__cuda_sm10x_tcgen05_guardrail_trap_unallocated_columns_being_dealloced
        .type           $__internal_2_$__cuda_sm10x_tcgen05_guardrail_trap_unallocated_columns_being_dealloced,@function
        .size           $__internal_2_$__cuda_sm10x_tcgen05_guardrail_trap_unallocated_columns_being_dealloced,(.L_x_27 - $__internal_2_$__cuda_sm10x_tcgen05_guardrail_trap_unallocated_columns_being_dealloced)
$__internal_2_$__cuda_sm10x_tcgen05_guardrail_trap_unallocated_columns_being_dealloced:
[----:B------:R-:W-:Y:S05]  /*d3a0*/  BPT.TRAP 0x1 ;  /* 0x000000040000795c */ /* 0x000fea0000300000 */
[----:B------:R-:W-:-:S04]  /*d3b0*/  HFMA2 R3, -RZ, RZ, 0, 0 ;  /* 0x00000000ff037431 */ /* 0x000fc800000001ff */
[----:B------:R-:W-:Y:S05]  /*d3c0*/  RET.REL.NODEC R2 `(attn_fwd) ;  /* 0xffffff2c020c7950 */ /* 0x000fea0003c3ffff */
.L_x_24:
[----:B------:R-:W-:-:S00]  /*d3d0*/  BRA `(.L_x_24) ;  /* 0xfffffffc00fc7947 */ /* 0x000fc0000383ffff */
[----:B------:R-:W-:-:S00]  /*d3e0*/  NOP ;  /* 0x0000000000007918 */ /* 0x000fc00000000000 */
        /* <DEDUP_REMOVED lines=9> */
.L_x_27:


//--------------------- .nv.global.init           --------------------------
	.section	.nv.global.init,"aw",@progbits
.nv.global.init:
	.type		_$_str,@object
	.size		_$_str,(.L_3 - _$_str)
_$_str:
        /*0000*/ 	.byte	0x5f, 0x5f, 0x43, 0x55, 0x44, 0x41, 0x5f, 0x46, 0x54, 0x5a, 0x00
.L_3:


//--------------------- .nv.shared.attn_fwd       --------------------------
	.section	.nv.shared.attn_fwd,"aw",@nobits
	.sectionflags	@""
	.align	16
	.zero		1024


//--------------------- .nv.shared.reserved.0     --------------------------
	.section	.nv.shared.reserved.0,"aw",@nobits
	.align	8
	.weak		__nv_reservedSMEM_offset_0_alias
	.size		__nv_reservedSMEM_offset_0_alias, 0, 64
	.other		__nv_reservedSMEM_offset_0_alias,@"STO_CUDA_RESERVED_SHARED STV_DEFAULT"
__nv_reservedSMEM_offset_0_alias:
	.zero		0
.nv.shared.reserved.0:
	.zero		64
	.weak		__nv_reservedSMEM_allocation_phase
	.type		__nv_reservedSMEM_allocation_phase,@object
	.size		__nv_reservedSMEM_allocation_phase,(.L_0 - __nv_reservedSMEM_allocation_phase)
__nv_reservedSMEM_allocation_phase:
	.zero		1
.L_0:
	.zero		7
	.weak		__nv_reservedSMEM_devtool_atexit_pc
	.type		__nv_reservedSMEM_devtool_atexit_pc,@object
	.size		__nv_reservedSMEM_devtool_atexit_pc,(__nv_reservedSMEM_allocation_mask - __nv_reservedSMEM_devtool_atexit_pc)
__nv_reservedSMEM_devtool_atexit_pc:
	.zero		8
	.weak		__nv_reservedSMEM_allocation_mask
	.type		__nv_reservedSMEM_allocation_mask,@object
	.size		__nv_reservedSMEM_allocation_mask,(.L_2 - __nv_reservedSMEM_allocation_mask)
__nv_reservedSMEM_allocation_mask:
	.zero		4
.L_2:


//--------------------- .nv.constant0.attn_fwd    --------------------------
	.section	.nv.constant0.attn_fwd,"a",@progbits
	.sectionflags	@""
	.align	4
.nv.constant0.attn_fwd:
	.zero		1032


//--------------------- SYMBOLS --------------------------

	.type		.nv.reservedSmem.offset0,@object
	.size		.nv.reservedSmem.offset0,0x4
	.type		.nv.reservedSmem.cap,@object
	.size		.nv.reservedSmem.cap,0x4
